	.target	sm_100a

	.elftype	@"ET_EXEC"


//--------------------- .note.nv.tkinfo           --------------------------
	.section	.note.nv.tkinfo,"",@"SHT_NOTE"
	.sectionflags	@"SHF_NOTE_NV_TKINFO"
	.tkinfo
        /*0018*/ 	.word	0x00000002
        /*0030*/ 	.string	""
        /*0030*/ 	.string	"ptxas"
        /*0030*/ 	.string	"Cuda compilation tools, release 13.0, V13.0.88"
        /*0030*/ 	.string	"Build cuda_13.0.r13.0/compiler.36424714_0"
        /*0030*/ 	.string	"-arch sm_100a -m 64 "



//--------------------- .note.nv.cuinfo           --------------------------
	.section	.note.nv.cuinfo,"",@"SHT_NOTE"
	.sectionflags	@"SHF_NOTE_NV_CUINFO"
        /*0018*/ 	.short	0x0002
        /*001a*/ 	.short	0x0064
        /*001c*/ 	.short	0x0082
	.zero		2


//--------------------- .nv.info                  --------------------------
	.section	.nv.info,"",@"SHT_CUDA_INFO"
	.align	4


	//----- nvinfo : EIATTR_REGCOUNT
	.align		4
        /*0000*/ 	.byte	0x04, 0x2f
        /*0002*/ 	.short	(.L_19 - .L_18)
	.align		4
.L_18:
        /*0004*/ 	.word	index@(_ZN7cutlass13device_kernelINS_4gemm6kernel13GemmUniversalIN4cute5tupleIJiiiiEEENS1_10collective13CollectiveMmaINS1_35MainloopSm100TmaUmmaWarpSpecializedILi13ELi2ELi4ENS5_IJNS4_1CILi1EEESB_SB_EEEEENS5_IJNSA_ILi64EEESE_NSA_ILi128EEEEEENS_12float_e4m3_tENS5_IJSB_llEEESH_NS5_IJlSB_lEEENS4_8TiledMMAINS4_8MMA_AtomIJNS4_10MMA_TraitsINS4_19SM100_MMA_F8F6F4_SSEJSH_SH_fSE_SE_NS4_17integral_constantINS4_4UMMA5MajorELSQ_1EEENSO_ISQ_LSQ_0EEENSO_INSP_7ScaleInELST_0EEESU_EEEEEENS4_6LayoutISC_NS5_IJNSA_ILi0EEESY_SY_EEEEENS5_IJNS4_10UnderscoreES11_S11_EEEEENS4_13SM90_TMA_LOADENS4_14ComposedLayoutINS4_7SwizzleILi2ELi4ELi3EEENS4_18smem_ptr_flag_bitsILi8EEENSX_INS5_IJSE_NSA_ILi8EEEEEENS5_IJSB_SE_EEEEEEEvNS4_8identityES14_NS15_INS16_ILi3ELi4ELi3EEES19_NSX_INS5_IJS1A_SF_EEENS5_IJSF_SB_EEEEEEEvS1F_EENS_8epilogue10collective18CollectiveEpilogueINS1M_23Sm100TmaWarpSpecializedILi1ELi1ELi32ELb0ELb0EEEJSG_NS5_IJNSX_ISE_SB_EES1R_EEESH_SJ_SH_SJ_NS1M_6fusion15FusionCallbacksIS1Q_NS1T_17LinearCombinationISH_fSH_fLNS_15FloatRoundStyleE2EEESG_S1S_JEEENS4_5SM1004TMEM4LOAD26SM100_TMEM_LOAD_16dp32b32xES14_NS15_IS17_S19_NSX_INS5_IJS1A_SE_EEENS5_IJSE_SB_EEEEEEENS4_39AutoVectorizingCopyWithAssumedAlignmentILi128EEENS4_14SM90_TMA_STOREES26_S28_S28_EEEvvEEEEvNT_6ParamsE)
        /*0008*/ 	.word	0x00000078


	//----- nvinfo : EIATTR_FRAME_SIZE
	.align		4
.L_19:
        /*000c*/ 	.byte	0x04, 0x11
        /*000e*/ 	.short	(.L_21 - .L_20)
	.align		4
.L_20:
        /*0010*/ 	.word	index@($__internal_2_$__cuda_sm10x_tcgen05_guardrail_trap_unallocated_columns_being_dealloced)
        /*0014*/ 	.word	0x00000000


	//----- nvinfo : EIATTR_FRAME_SIZE
	.align		4
.L_21:
        /*0018*/ 	.byte	0x04, 0x11
        /*001a*/ 	.short	(.L_23 - .L_22)
	.align		4
.L_22:
        /*001c*/ 	.word	index@($__internal_1_$__cuda_sm10x_tcgen05_guardrail_trap_phase_invalid_during_alloc)
        /*0020*/ 	.word	0x00000000


	//----- nvinfo : EIATTR_FRAME_SIZE
	.align		4
.L_23:
        /*0024*/ 	.byte	0x04, 0x11
        /*0026*/ 	.short	(.L_25 - .L_24)
	.align		4
.L_24:
        /*0028*/ 	.word	index@($__internal_0_$__cuda_sm10x_tcgen05_guardrail_trap_col_being_dealloced_not_returned_by_alloc)
        /*002c*/ 	.word	0x00000000


	//----- nvinfo : EIATTR_FRAME_SIZE
	.align		4
.L_25:
        /*0030*/ 	.byte	0x04, 0x11
        /*0032*/ 	.short	(.L_27 - .L_26)
	.align		4
.L_26:
        /*0034*/ 	.word	index@(_ZN7cutlass13device_kernelINS_4gemm6kernel13GemmUniversalIN4cute5tupleIJiiiiEEENS1_10collective13CollectiveMmaINS1_35MainloopSm100TmaUmmaWarpSpecializedILi13ELi2ELi4ENS5_IJNS4_1CILi1EEESB_SB_EEEEENS5_IJNSA_ILi64EEESE_NSA_ILi128EEEEEENS_12float_e4m3_tENS5_IJSB_llEEESH_NS5_IJlSB_lEEENS4_8TiledMMAINS4_8MMA_AtomIJNS4_10MMA_TraitsINS4_19SM100_MMA_F8F6F4_SSEJSH_SH_fSE_SE_NS4_17integral_constantINS4_4UMMA5MajorELSQ_1EEENSO_ISQ_LSQ_0EEENSO_INSP_7ScaleInELST_0EEESU_EEEEEENS4_6LayoutISC_NS5_IJNSA_ILi0EEESY_SY_EEEEENS5_IJNS4_10UnderscoreES11_S11_EEEEENS4_13SM90_TMA_LOADENS4_14ComposedLayoutINS4_7SwizzleILi2ELi4ELi3EEENS4_18smem_ptr_flag_bitsILi8EEENSX_INS5_IJSE_NSA_ILi8EEEEEENS5_IJSB_SE_EEEEEEEvNS4_8identityES14_NS15_INS16_ILi3ELi4ELi3EEES19_NSX_INS5_IJS1A_SF_EEENS5_IJSF_SB_EEEEEEEvS1F_EENS_8epilogue10collective18CollectiveEpilogueINS1M_23Sm100TmaWarpSpecializedILi1ELi1ELi32ELb0ELb0EEEJSG_NS5_IJNSX_ISE_SB_EES1R_EEESH_SJ_SH_SJ_NS1M_6fusion15FusionCallbacksIS1Q_NS1T_17LinearCombinationISH_fSH_fLNS_15FloatRoundStyleE2EEESG_S1S_JEEENS4_5SM1004TMEM4LOAD26SM100_TMEM_LOAD_16dp32b32xES14_NS15_IS17_S19_NSX_INS5_IJS1A_SE_EEENS5_IJSE_SB_EEEEEEENS4_39AutoVectorizingCopyWithAssumedAlignmentILi128EEENS4_14SM90_TMA_STOREES26_S28_S28_EEEvvEEEEvNT_6ParamsE)
        /*0038*/ 	.word	0x00000000


	//----- nvinfo : EIATTR_MIN_STACK_SIZE
	.align		4
.L_27:
        /*003c*/ 	.byte	0x04, 0x12
        /*003e*/ 	.short	(.L_29 - .L_28)
	.align		4
.L_28:
        /*0040*/ 	.word	index@(_ZN7cutlass13device_kernelINS_4gemm6kernel13GemmUniversalIN4cute5tupleIJiiiiEEENS1_10collective13CollectiveMmaINS1_35MainloopSm100TmaUmmaWarpSpecializedILi13ELi2ELi4ENS5_IJNS4_1CILi1EEESB_SB_EEEEENS5_IJNSA_ILi64EEESE_NSA_ILi128EEEEEENS_12float_e4m3_tENS5_IJSB_llEEESH_NS5_IJlSB_lEEENS4_8TiledMMAINS4_8MMA_AtomIJNS4_10MMA_TraitsINS4_19SM100_MMA_F8F6F4_SSEJSH_SH_fSE_SE_NS4_17integral_constantINS4_4UMMA5MajorELSQ_1EEENSO_ISQ_LSQ_0EEENSO_INSP_7ScaleInELST_0EEESU_EEEEEENS4_6LayoutISC_NS5_IJNSA_ILi0EEESY_SY_EEEEENS5_IJNS4_10UnderscoreES11_S11_EEEEENS4_13SM90_TMA_LOADENS4_14ComposedLayoutINS4_7SwizzleILi2ELi4ELi3EEENS4_18smem_ptr_flag_bitsILi8EEENSX_INS5_IJSE_NSA_ILi8EEEEEENS5_IJSB_SE_EEEEEEEvNS4_8identityES14_NS15_INS16_ILi3ELi4ELi3EEES19_NSX_INS5_IJS1A_SF_EEENS5_IJSF_SB_EEEEEEEvS1F_EENS_8epilogue10collective18CollectiveEpilogueINS1M_23Sm100TmaWarpSpecializedILi1ELi1ELi32ELb0ELb0EEEJSG_NS5_IJNSX_ISE_SB_EES1R_EEESH_SJ_SH_SJ_NS1M_6fusion15FusionCallbacksIS1Q_NS1T_17LinearCombinationISH_fSH_fLNS_15FloatRoundStyleE2EEESG_S1S_JEEENS4_5SM1004TMEM4LOAD26SM100_TMEM_LOAD_16dp32b32xES14_NS15_IS17_S19_NSX_INS5_IJS1A_SE_EEENS5_IJSE_SB_EEEEEEENS4_39AutoVectorizingCopyWithAssumedAlignmentILi128EEENS4_14SM90_TMA_STOREES26_S28_S28_EEEvvEEEEvNT_6ParamsE)
        /*0044*/ 	.word	0x00000000
.L_29:


//--------------------- .nv.compat                --------------------------
	.section	.nv.compat,"",@"SHT_CUDA_COMPAT_INFO"
	.align	4
        /*0000*/ 	.byte	0x02, 0x09, 0x01, 0x00, 0x02, 0x02, 0x02, 0x00, 0x02, 0x05, 0x05, 0x00, 0x03, 0x07, 0x01, 0x01
        /*0010*/ 	.byte	0x02, 0x03, 0x01, 0x00, 0x02, 0x06, 0x01, 0x00, 0x04, 0x0b, 0x08, 0x00, 0x09, 0x00, 0x00, 0x00
        /*0020*/ 	.byte	0x00, 0x00, 0x00, 0x00


//--------------------- .nv.info._ZN7cutlass13device_kernelINS_4gemm6kernel13GemmUniversalIN4cute5tupleIJiiiiEEENS1_10collective13CollectiveMmaINS1_35MainloopSm100TmaUmmaWarpSpecializedILi13ELi2ELi4ENS5_IJNS4_1CILi1EEESB_SB_EEEEENS5_IJNSA_ILi64EEESE_NSA_ILi128EEEEEENS_12float_e4m3_tENS5_IJSB_llEEESH_NS5_IJlSB_lEEENS4_8TiledMMAINS4_8MMA_AtomIJNS4_10MMA_TraitsINS4_19SM100_MMA_F8F6F4_SSEJSH_SH_fSE_SE_NS4_17integral_constantINS4_4UMMA5MajorELSQ_1EEENSO_ISQ_LSQ_0EEENSO_INSP_7ScaleInELST_0EEESU_EEEEEENS4_6LayoutISC_NS5_IJNSA_ILi0EEESY_SY_EEEEENS5_IJNS4_10UnderscoreES11_S11_EEEEENS4_13SM90_TMA_LOADENS4_14ComposedLayoutINS4_7SwizzleILi2ELi4ELi3EEENS4_18smem_ptr_flag_bitsILi8EEENSX_INS5_IJSE_NSA_ILi8EEEEEENS5_IJSB_SE_EEEEEEEvNS4_8identityES14_NS15_INS16_ILi3ELi4ELi3EEES19_NSX_INS5_IJS1A_SF_EEENS5_IJSF_SB_EEEEEEEvS1F_EENS_8epilogue10collective18CollectiveEpilogueINS1M_23Sm100TmaWarpSpecializedILi1ELi1ELi32ELb0ELb0EEEJSG_NS5_IJNSX_ISE_SB_EES1R_EEESH_SJ_SH_SJ_NS1M_6fusion15FusionCallbacksIS1Q_NS1T_17LinearCombinationISH_fSH_fLNS_15FloatRoundStyleE2EEESG_S1S_JEEENS4_5SM1004TMEM4LOAD26SM100_TMEM_LOAD_16dp32b32xES14_NS15_IS17_S19_NSX_INS5_IJS1A_SE_EEENS5_IJSE_SB_EEEEEEENS4_39AutoVectorizingCopyWithAssumedAlignmentILi128EEENS4_14SM90_TMA_STOREES26_S28_S28_EEEvvEEEEvNT_6ParamsE --------------------------
	.section	.nv.info._ZN7cutlass13device_kernelINS_4gemm6kernel13GemmUniversalIN4cute5tupleIJiiiiEEENS1_10collective13CollectiveMmaINS1_35MainloopSm100TmaUmmaWarpSpecializedILi13ELi2ELi4ENS5_IJNS4_1CILi1EEESB_SB_EEEEENS5_IJNSA_ILi64EEESE_NSA_ILi128EEEEEENS_12float_e4m3_tENS5_IJSB_llEEESH_NS5_IJlSB_lEEENS4_8TiledMMAINS4_8MMA_AtomIJNS4_10MMA_TraitsINS4_19SM100_MMA_F8F6F4_SSEJSH_SH_fSE_SE_NS4_17integral_constantINS4_4UMMA5MajorELSQ_1EEENSO_ISQ_LSQ_0EEENSO_INSP_7ScaleInELST_0EEESU_EEEEEENS4_6LayoutISC_NS5_IJNSA_ILi0EEESY_SY_EEEEENS5_IJNS4_10UnderscoreES11_S11_EEEEENS4_13SM90_TMA_LOADENS4_14ComposedLayoutINS4_7SwizzleILi2ELi4ELi3EEENS4_18smem_ptr_flag_bitsILi8EEENSX_INS5_IJSE_NSA_ILi8EEEEEENS5_IJSB_SE_EEEEEEEvNS4_8identityES14_NS15_INS16_ILi3ELi4ELi3EEES19_NSX_INS5_IJS1A_SF_EEENS5_IJSF_SB_EEEEEEEvS1F_EENS_8epilogue10collective18CollectiveEpilogueINS1M_23Sm100TmaWarpSpecializedILi1ELi1ELi32ELb0ELb0EEEJSG_NS5_IJNSX_ISE_SB_EES1R_EEESH_SJ_SH_SJ_NS1M_6fusion15FusionCallbacksIS1Q_NS1T_17LinearCombinationISH_fSH_fLNS_15FloatRoundStyleE2EEESG_S1S_JEEENS4_5SM1004TMEM4LOAD26SM100_TMEM_LOAD_16dp32b32xES14_NS15_IS17_S19_NSX_INS5_IJS1A_SE_EEENS5_IJSE_SB_EEEEEEENS4_39AutoVectorizingCopyWithAssumedAlignmentILi128EEENS4_14SM90_TMA_STOREES26_S28_S28_EEEvvEEEEvNT_6ParamsE,"",@"SHT_CUDA_INFO"
	.sectionflags	@""
	.align	4


	//----- nvinfo : EIATTR_CUDA_API_VERSION
	.align		4
        /*0000*/ 	.byte	0x04, 0x37
        /*0002*/ 	.short	(.L_31 - .L_30)
.L_30:
        /*0004*/ 	.word	0x00000082


	//----- nvinfo : EIATTR_KPARAM_INFO
	.align		4
.L_31:
        /*0008*/ 	.byte	0x04, 0x17
        /*000a*/ 	.short	(.L_33 - .L_32)
.L_32:
        /*000c*/ 	.word	0x00000000
        /*0010*/ 	.short	0x0000
        /*0012*/ 	.short	0x0000
        /*0014*/ 	.byte	0x00, 0xf0, 0x01, 0x20


	//----- nvinfo : EIATTR_AT_ENTRY_FRAGMENTS
	.align		4
.L_33:
        /*0018*/ 	.byte	0x04, 0x4f
        /*001a*/ 	.short	(.L_35 - .L_34)


	//   ....[0]....
.L_34:
        /*001c*/ 	.word	0x00000006


	//----- nvinfo : EIATTR_RESERVED_SMEM_USED
	.align		4
.L_35:
        /*0020*/ 	.byte	0x01, 0x41
	.zero		2


	//----- nvinfo : EIATTR_SPARSE_MMA_MASK
	.align		4
        /*0024*/ 	.byte	0x03, 0x50
        /*0026*/ 	.short	0x0000


	//----- nvinfo : EIATTR_TCGEN05_1CTA_USED
	.align		4
        /*0028*/ 	.byte	0x01, 0x51
	.zero		2


	//----- nvinfo : EIATTR_MAXREG_COUNT
	.align		4
        /*002c*/ 	.byte	0x03, 0x1b
        /*002e*/ 	.short	0x00ff


	//----- nvinfo : EIATTR_NUM_BARRIERS
	.align		4
        /*0030*/ 	.byte	0x02, 0x4c
        /*0032*/ 	.byte	0x07
	.zero		1


	//----- nvinfo : EIATTR_EXTERNS
	.align		4
        /*0034*/ 	.byte	0x04, 0x0f
        /*0036*/ 	.short	(.L_37 - .L_36)


	//   ....[0]....
	.align		4
.L_36:
        /*0038*/ 	.word	index@(__assertfail)


	//----- nvinfo : EIATTR_MERCURY_ISA_VERSION
	.align		4
.L_37:
        /*003c*/ 	.byte	0x03, 0x5f
        /*003e*/ 	.short	0x0101


	//----- nvinfo : EIATTR_INT_WARP_WIDE_INSTR_OFFSETS
	.align		4
        /*0040*/ 	.byte	0x04, 0x31
        /*0042*/ 	.short	(.L_39 - .L_38)


	//   ....[0]....
.L_38:
        /*0044*/ 	.word	0x00001eb0


	//   ....[1]....
        /*0048*/ 	.word	0x00003e60


	//   ....[2]....
        /*004c*/ 	.word	0x00003e80


	//   ....[3]....
        /*0050*/ 	.word	0x00003eb0


	//   ....[4]....
        /*0054*/ 	.word	0x000048c0


	//   ....[5]....
        /*0058*/ 	.word	0x000049b0


	//----- nvinfo : EIATTR_COOP_GROUP_MASK_REGIDS
	.align		4
.L_39:
        /*005c*/ 	.byte	0x04, 0x29
        /*005e*/ 	.short	(.L_41 - .L_40)


	//   ....[0]....
.L_40:
        /*0060*/ 	.word	0xffffffff


	//   ....[1]....
        /*0064*/ 	.word	0xffffffff


	//   ....[2]....
        /*0068*/ 	.word	0xffffffff


	//   ....[3]....
        /*006c*/ 	.word	0xffffffff


	//   ....[4]....
        /*0070*/ 	.word	0xffffffff


	//   ....[5]....
        /*0074*/ 	.word	0xffffffff


	//   ....[6]....
        /*0078*/ 	.word	0xffffffff


	//   ....[7]....
        /*007c*/ 	.word	0xffffffff


	//   ....[8]....
        /*0080*/ 	.word	0xffffffff


	//   ....[9]....
        /*0084*/ 	.word	0xffffffff


	//   ....[10]....
        /*0088*/ 	.word	0xffffffff


	//   ....[11]....
        /*008c*/ 	.word	0xffffffff


	//   ....[12]....
        /*0090*/ 	.word	0xffffffff


	//----- nvinfo : EIATTR_COOP_GROUP_INSTR_OFFSETS
	.align		4
.L_41:
        /*0094*/ 	.byte	0x04, 0x28
        /*0096*/ 	.short	(.L_43 - .L_42)


	//   ....[0]....
.L_42:
        /*0098*/ 	.word	0x00000090


	//   ....[1]....
        /*009c*/ 	.word	0x000004d0


	//   ....[2]....
        /*00a0*/ 	.word	0x00000790


	//   ....[3]....
        /*00a4*/ 	.word	0x000008d0


	//   ....[4]....
        /*00a8*/ 	.word	0x000009d0


	//   ....[5]....
        /*00ac*/ 	.word	0x00000b40


	//   ....[6]....
        /*00b0*/ 	.word	0x00000ce0


	//   ....[7]....
        /*00b4*/ 	.word	0x00001d90


	//   ....[8]....
        /*00b8*/ 	.word	0x00003080


	//   ....[9]....
        /*00bc*/ 	.word	0x00003290


	//   ....[10]....
        /*00c0*/ 	.word	0x000032c0


	//   ....[11]....
        /*00c4*/ 	.word	0x00003d40


	//   ....[12]....
        /*00c8*/ 	.word	0x00003f70


	//----- nvinfo : EIATTR_VRC_CTA_INIT_COUNT
	.align		4
.L_43:
        /*00cc*/ 	.byte	0x02, 0x4a
        /*00ce*/ 	.byte	0x80
	.zero		1


	//----- nvinfo : EIATTR_SYSCALL_OFFSETS
	.align		4
        /*00d0*/ 	.byte	0x04, 0x46
        /*00d2*/ 	.short	(.L_45 - .L_44)


	//   ....[0]....
.L_44:
        /*00d4*/ 	.word	0x000053d0


	//   ....[1]....
        /*00d8*/ 	.word	0x00005510


	//   ....[2]....
        /*00dc*/ 	.word	0x00005c70


	//----- nvinfo : EIATTR_MBARRIER_INSTR_OFFSETS
	.align		4
.L_45:
        /*00e0*/ 	.byte	0x04, 0x39
        /*00e2*/ 	.short	(.L_47 - .L_46)


	//   ....[0]....
.L_46:
        /*00e4*/ 	.word	0x000005d0
        /*00e8*/ 	.word	0x000000ff
        /*00ec*/ 	.word	0x00000000
        /*00f0*/ 	.short	0x0100
        /*00f2*/ 	.byte	0x05
	.zero		1


	//   ....[1]....
        /*00f4*/ 	.word	0x000005e0
        /*00f8*/ 	.word	0x000000ff
        /*00fc*/ 	.word	0x00000068
        /*0100*/ 	.short	0x0100
        /*0102*/ 	.byte	0x05
	.zero		1


	//   ....[2]....
        /*0104*/ 	.word	0x000005f0
        /*0108*/ 	.word	0x000000ff
        /*010c*/ 	.word	0x00000008
        /*0110*/ 	.short	0x0100
        /*0112*/ 	.byte	0x05
	.zero		1


	//   ....[3]....
        /*0114*/ 	.word	0x00000600
        /*0118*/ 	.word	0x000000ff
        /*011c*/ 	.word	0x00000070
        /*0120*/ 	.short	0x0100
        /*0122*/ 	.byte	0x05
	.zero		1


	//   ....[4]....
        /*0124*/ 	.word	0x00000610
        /*0128*/ 	.word	0x000000ff
        /*012c*/ 	.word	0x00000010
        /*0130*/ 	.short	0x0100
        /*0132*/ 	.byte	0x05
	.zero		1


	//   ....[5]....
        /*0134*/ 	.word	0x00000620
        /*0138*/ 	.word	0x000000ff
        /*013c*/ 	.word	0x00000078
        /*0140*/ 	.short	0x0100
        /*0142*/ 	.byte	0x05
	.zero		1


	//   ....[6]....
        /*0144*/ 	.word	0x00000630
        /*0148*/ 	.word	0x000000ff
        /*014c*/ 	.word	0x00000018
        /*0150*/ 	.short	0x0100
        /*0152*/ 	.byte	0x05
	.zero		1


	//   ....[7]....
        /*0154*/ 	.word	0x00000640
        /*0158*/ 	.word	0x000000ff
        /*015c*/ 	.word	0x00000080
        /*0160*/ 	.short	0x0100
        /*0162*/ 	.byte	0x05
	.zero		1


	//   ....[8]....
        /*0164*/ 	.word	0x00000650
        /*0168*/ 	.word	0x000000ff
        /*016c*/ 	.word	0x00000020
        /*0170*/ 	.short	0x0100
        /*0172*/ 	.byte	0x05
	.zero		1


	//   ....[9]....
        /*0174*/ 	.word	0x00000660
        /*0178*/ 	.word	0x000000ff
        /*017c*/ 	.word	0x00000088
        /*0180*/ 	.short	0x0100
        /*0182*/ 	.byte	0x05
	.zero		1


	//   ....[10]....
        /*0184*/ 	.word	0x00000670
        /*0188*/ 	.word	0x000000ff
        /*018c*/ 	.word	0x00000028
        /*0190*/ 	.short	0x0100
        /*0192*/ 	.byte	0x05
	.zero		1


	//   ....[11]....
        /*0194*/ 	.word	0x00000680
        /*0198*/ 	.word	0x000000ff
        /*019c*/ 	.word	0x00000090
        /*01a0*/ 	.short	0x0100
        /*01a2*/ 	.byte	0x05
	.zero		1


	//   ....[12]....
        /*01a4*/ 	.word	0x00000690
        /*01a8*/ 	.word	0x000000ff
        /*01ac*/ 	.word	0x00000030
        /*01b0*/ 	.short	0x0100
        /*01b2*/ 	.byte	0x05
	.zero		1


	//   ....[13]....
        /*01b4*/ 	.word	0x000006a0
        /*01b8*/ 	.word	0x000000ff
        /*01bc*/ 	.word	0x00000098
        /*01c0*/ 	.short	0x0100
        /*01c2*/ 	.byte	0x05
	.zero		1


	//   ....[14]....
        /*01c4*/ 	.word	0x000006b0
        /*01c8*/ 	.word	0x000000ff
        /*01cc*/ 	.word	0x00000038
        /*01d0*/ 	.short	0x0100
        /*01d2*/ 	.byte	0x05
	.zero		1


	//   ....[15]....
        /*01d4*/ 	.word	0x000006c0
        /*01d8*/ 	.word	0x000000ff
        /*01dc*/ 	.word	0x000000a0
        /*01e0*/ 	.short	0x0100
        /*01e2*/ 	.byte	0x05
	.zero		1


	//   ....[16]....
        /*01e4*/ 	.word	0x000006d0
        /*01e8*/ 	.word	0x000000ff
        /*01ec*/ 	.word	0x00000040
        /*01f0*/ 	.short	0x0100
        /*01f2*/ 	.byte	0x05
	.zero		1


	//   ....[17]....
        /*01f4*/ 	.word	0x000006e0
        /*01f8*/ 	.word	0x000000ff
        /*01fc*/ 	.word	0x000000a8
        /*0200*/ 	.short	0x0100
        /*0202*/ 	.byte	0x05
	.zero		1


	//   ....[18]....
        /*0204*/ 	.word	0x000006f0
        /*0208*/ 	.word	0x000000ff
        /*020c*/ 	.word	0x00000048
        /*0210*/ 	.short	0x0100
        /*0212*/ 	.byte	0x05
	.zero		1


	//   ....[19]....
        /*0214*/ 	.word	0x00000700
        /*0218*/ 	.word	0x000000ff
        /*021c*/ 	.word	0x000000b0
        /*0220*/ 	.short	0x0100
        /*0222*/ 	.byte	0x05
	.zero		1


	//   ....[20]....
        /*0224*/ 	.word	0x00000710
        /*0228*/ 	.word	0x000000ff
        /*022c*/ 	.word	0x00000050
        /*0230*/ 	.short	0x0100
        /*0232*/ 	.byte	0x05
	.zero		1


	//   ....[21]....
        /*0234*/ 	.word	0x00000720
        /*0238*/ 	.word	0x000000ff
        /*023c*/ 	.word	0x000000b8
        /*0240*/ 	.short	0x0100
        /*0242*/ 	.byte	0x05
	.zero		1


	//   ....[22]....
        /*0244*/ 	.word	0x00000730
        /*0248*/ 	.word	0x000000ff
        /*024c*/ 	.word	0x00000058
        /*0250*/ 	.short	0x0100
        /*0252*/ 	.byte	0x05
	.zero		1


	//   ....[23]....
        /*0254*/ 	.word	0x00000740
        /*0258*/ 	.word	0x000000ff
        /*025c*/ 	.word	0x000000c0
        /*0260*/ 	.short	0x0100
        /*0262*/ 	.byte	0x05
	.zero		1


	//   ....[24]....
        /*0264*/ 	.word	0x00000750
        /*0268*/ 	.word	0x000000ff
        /*026c*/ 	.word	0x00000060
        /*0270*/ 	.short	0x0100
        /*0272*/ 	.byte	0x05
	.zero		1


	//   ....[25]....
        /*0274*/ 	.word	0x00000760
        /*0278*/ 	.word	0x000000ff
        /*027c*/ 	.word	0x000000c8
        /*0280*/ 	.short	0x0100
        /*0282*/ 	.byte	0x05
	.zero		1


	//   ....[26]....
        /*0284*/ 	.word	0x000008a0
        /*0288*/ 	.word	0x000000ff
        /*028c*/ 	.word	0x000000d0
        /*0290*/ 	.short	0x0100
        /*0292*/ 	.byte	0x06
	.zero		1


	//   ....[27]....
        /*0294*/ 	.word	0x000008b0
        /*0298*/ 	.word	0x000000ff
        /*029c*/ 	.word	0x000000d8
        /*02a0*/ 	.short	0x0100
        /*02a2*/ 	.byte	0x06
	.zero		1


	//   ....[28]....
        /*02a4*/ 	.word	0x000009a0
        /*02a8*/ 	.word	0x000000ff
        /*02ac*/ 	.word	0x000000e0
        /*02b0*/ 	.short	0x0100
        /*02b2*/ 	.byte	0x05
	.zero		1


	//   ....[29]....
        /*02b4*/ 	.word	0x000009b0
        /*02b8*/ 	.word	0x000000ff
        /*02bc*/ 	.word	0x000000e8
        /*02c0*/ 	.short	0x0100
        /*02c2*/ 	.byte	0x05
	.zero		1


	//   ....[30]....
        /*02c4*/ 	.word	0x00000af0
        /*02c8*/ 	.word	0x000000ff
        /*02cc*/ 	.word	0x000000f0
        /*02d0*/ 	.short	0x0100
        /*02d2*/ 	.byte	0x05
	.zero		1


	//   ....[31]....
        /*02d4*/ 	.word	0x00000b00
        /*02d8*/ 	.word	0x000000ff
        /*02dc*/ 	.word	0x00000100
        /*02e0*/ 	.short	0x0100
        /*02e2*/ 	.byte	0x05
	.zero		1


	//   ....[32]....
        /*02e4*/ 	.word	0x00000b10
        /*02e8*/ 	.word	0x000000ff
        /*02ec*/ 	.word	0x000000f8
        /*02f0*/ 	.short	0x0100
        /*02f2*/ 	.byte	0x05
	.zero		1


	//   ....[33]....
        /*02f4*/ 	.word	0x00000b20
        /*02f8*/ 	.word	0x000000ff
        /*02fc*/ 	.word	0x00000108
        /*0300*/ 	.short	0x0100
        /*0302*/ 	.byte	0x05
	.zero		1


	//   ....[34]....
        /*0304*/ 	.word	0x00000c50
        /*0308*/ 	.word	0x000000ff
        /*030c*/ 	.word	0x00000110
        /*0310*/ 	.short	0x0100
        /*0312*/ 	.byte	0x06
	.zero		1


	//   ....[35]....
        /*0314*/ 	.word	0x00000c60
        /*0318*/ 	.word	0x000000ff
        /*031c*/ 	.word	0x00000130
        /*0320*/ 	.short	0x0100
        /*0322*/ 	.byte	0x06
	.zero		1


	//   ....[36]....
        /*0324*/ 	.word	0x00000c70
        /*0328*/ 	.word	0x000000ff
        /*032c*/ 	.word	0x00000118
        /*0330*/ 	.short	0x0100
        /*0332*/ 	.byte	0x06
	.zero		1


	//   ....[37]....
        /*0334*/ 	.word	0x00000c80
        /*0338*/ 	.word	0x000000ff
        /*033c*/ 	.word	0x00000138
        /*0340*/ 	.short	0x0100
        /*0342*/ 	.byte	0x06
	.zero		1


	//   ....[38]....
        /*0344*/ 	.word	0x00000c90
        /*0348*/ 	.word	0x000000ff
        /*034c*/ 	.word	0x00000120
        /*0350*/ 	.short	0x0100
        /*0352*/ 	.byte	0x06
	.zero		1


	//   ....[39]....
        /*0354*/ 	.word	0x00000ca0
        /*0358*/ 	.word	0x000000ff
        /*035c*/ 	.word	0x00000140
        /*0360*/ 	.short	0x0100
        /*0362*/ 	.byte	0x06
	.zero		1


	//   ....[40]....
        /*0364*/ 	.word	0x00000cb0
        /*0368*/ 	.word	0x000000ff
        /*036c*/ 	.word	0x00000128
        /*0370*/ 	.short	0x0100
        /*0372*/ 	.byte	0x06
	.zero		1


	//   ....[41]....
        /*0374*/ 	.word	0x00000cc0
        /*0378*/ 	.word	0x000000ff
        /*037c*/ 	.word	0x00000148
        /*0380*/ 	.short	0x0100
        /*0382*/ 	.byte	0x06
	.zero		1


	//   ....[42]....
        /*0384*/ 	.word	0x00000db0
        /*0388*/ 	.word	0x000000ff
        /*038c*/ 	.word	0x00000150
        /*0390*/ 	.short	0x0100
        /*0392*/ 	.byte	0x05
	.zero		1


	//   ....[43]....
        /*0394*/ 	.word	0x00000dc0
        /*0398*/ 	.word	0x000000ff
        /*039c*/ 	.word	0x00000160
        /*03a0*/ 	.short	0x0100
        /*03a2*/ 	.byte	0x05
	.zero		1


	//   ....[44]....
        /*03a4*/ 	.word	0x00000dd0
        /*03a8*/ 	.word	0x000000ff
        /*03ac*/ 	.word	0x00000158
        /*03b0*/ 	.short	0x0100
        /*03b2*/ 	.byte	0x05
	.zero		1


	//   ....[45]....
        /*03b4*/ 	.word	0x00000de0
        /*03b8*/ 	.word	0x000000ff
        /*03bc*/ 	.word	0x00000168
        /*03c0*/ 	.short	0x0100
        /*03c2*/ 	.byte	0x05
	.zero		1


	//   ....[46]....
        /*03c4*/ 	.word	0x000016b0
        /*03c8*/ 	.word	0x00000003
        /*03cc*/ 	.word	0x00000160
        /*03d0*/ 	.short	0x010a
        /*03d2*/ 	.byte	0xff
	.zero		1


	//   ....[47]....
        /*03d4*/ 	.word	0x000016e0
        /*03d8*/ 	.word	0x00000003
        /*03dc*/ 	.word	0x00000150
        /*03e0*/ 	.short	0x0101
        /*03e2*/ 	.byte	0xff
	.zero		1


	//   ....[48]....
        /*03e4*/ 	.word	0x000017b0
        /*03e8*/ 	.word	0x000000ff
        /*03ec*/ 	.word	0x00000068
        /*03f0*/ 	.short	0x010a
        /*03f2*/ 	.byte	0x08
	.zero		1


	//   ....[49]....
        /*03f4*/ 	.word	0x00001850
        /*03f8*/ 	.word	0x000000ff
        /*03fc*/ 	.word	0x00000068
        /*0400*/ 	.short	0x010a
        /*0402*/ 	.byte	0x21
	.zero		1


	//   ....[50]....
        /*0404*/ 	.word	0x000019b0
        /*0408*/ 	.word	0x000000ff
        /*040c*/ 	.word	0x00000068
        /*0410*/ 	.short	0x010a
        /*0412*/ 	.byte	0x08
	.zero		1


	//   ....[51]....
        /*0414*/ 	.word	0x00001aa0
        /*0418*/ 	.word	0x000000ff
        /*041c*/ 	.word	0x000000e8
        /*0420*/ 	.short	0x0101
        /*0422*/ 	.byte	0x04
	.zero		1


	//   ....[52]....
        /*0424*/ 	.word	0x00001ac0
        /*0428*/ 	.word	0x000000ff
        /*042c*/ 	.word	0x00000068
        /*0430*/ 	.short	0x010a
        /*0432*/ 	.byte	0x08
	.zero		1


	//   ....[53]....
        /*0434*/ 	.word	0x00001b40
        /*0438*/ 	.word	0x000000ff
        /*043c*/ 	.word	0x00000068
        /*0440*/ 	.short	0x010a
        /*0442*/ 	.byte	0x11
	.zero		1


	//   ....[54]....
        /*0444*/ 	.word	0x00001ca0
        /*0448*/ 	.word	0x000000ff
        /*044c*/ 	.word	0x00000068
        /*0450*/ 	.short	0x010a
        /*0452*/ 	.byte	0x08
	.zero		1


	//   ....[55]....
        /*0454*/ 	.word	0x00001dc0
        /*0458*/ 	.word	0x00000002
        /*045c*/ 	.word	0x000000f0
        /*0460*/ 	.short	0x010a
        /*0462*/ 	.byte	0xff
	.zero		1


	//   ....[56]....
        /*0464*/ 	.word	0x00001e80
        /*0468*/ 	.word	0x00000002
        /*046c*/ 	.word	0x00000000
        /*0470*/ 	.short	0x0101
        /*0472*/ 	.byte	0xff
	.zero		1


	//   ....[57]....
        /*0474*/ 	.word	0x000023e0
        /*0478*/ 	.word	0x000000ff
        /*047c*/ 	.word	0x00000000
        /*0480*/ 	.short	0x010a
        /*0482*/ 	.byte	0x05
	.zero		1


	//   ....[58]....
        /*0484*/ 	.word	0x00002470
        /*0488*/ 	.word	0x000000ff
        /*048c*/ 	.word	0x00000000
        /*0490*/ 	.short	0x010a
        /*0492*/ 	.byte	0x05
	.zero		1


	//   ....[59]....
        /*0494*/ 	.word	0x00002500
        /*0498*/ 	.word	0x000000ff
        /*049c*/ 	.word	0x00000000
        /*04a0*/ 	.short	0x010a
        /*04a2*/ 	.byte	0x05
	.zero		1


	//   ....[60]....
        /*04a4*/ 	.word	0x00002590
        /*04a8*/ 	.word	0x000000ff
        /*04ac*/ 	.word	0x00000000
        /*04b0*/ 	.short	0x010a
        /*04b2*/ 	.byte	0x05
	.zero		1


	//   ....[61]....
        /*04b4*/ 	.word	0x00002620
        /*04b8*/ 	.word	0x000000ff
        /*04bc*/ 	.word	0x00000000
        /*04c0*/ 	.short	0x010a
        /*04c2*/ 	.byte	0x05
	.zero		1


	//   ....[62]....
        /*04c4*/ 	.word	0x000026b0
        /*04c8*/ 	.word	0x000000ff
        /*04cc*/ 	.word	0x00000000
        /*04d0*/ 	.short	0x010a
        /*04d2*/ 	.byte	0x05
	.zero		1


	//   ....[63]....
        /*04d4*/ 	.word	0x00002740
        /*04d8*/ 	.word	0x000000ff
        /*04dc*/ 	.word	0x00000000
        /*04e0*/ 	.short	0x010a
        /*04e2*/ 	.byte	0x05
	.zero		1


	//   ....[64]....
        /*04e4*/ 	.word	0x000027d0
        /*04e8*/ 	.word	0x000000ff
        /*04ec*/ 	.word	0x00000000
        /*04f0*/ 	.short	0x010a
        /*04f2*/ 	.byte	0x05
	.zero		1


	//   ....[65]....
        /*04f4*/ 	.word	0x00002860
        /*04f8*/ 	.word	0x000000ff
        /*04fc*/ 	.word	0x00000000
        /*0500*/ 	.short	0x010a
        /*0502*/ 	.byte	0x05
	.zero		1


	//   ....[66]....
        /*0504*/ 	.word	0x000028f0
        /*0508*/ 	.word	0x000000ff
        /*050c*/ 	.word	0x00000000
        /*0510*/ 	.short	0x010a
        /*0512*/ 	.byte	0x05
	.zero		1


	//   ....[67]....
        /*0514*/ 	.word	0x00002980
        /*0518*/ 	.word	0x000000ff
        /*051c*/ 	.word	0x00000000
        /*0520*/ 	.short	0x010a
        /*0522*/ 	.byte	0x05
	.zero		1


	//   ....[68]....
        /*0524*/ 	.word	0x00002a10
        /*0528*/ 	.word	0x000000ff
        /*052c*/ 	.word	0x00000000
        /*0530*/ 	.short	0x010a
        /*0532*/ 	.byte	0x05
	.zero		1


	//   ....[69]....
        /*0534*/ 	.word	0x00002ab0
        /*0538*/ 	.word	0x00000000
        /*053c*/ 	.word	0x00000000
        /*0540*/ 	.short	0x010a
        /*0542*/ 	.byte	0xff
	.zero		1


	//   ....[70]....
        /*0544*/ 	.word	0x00002bd0
        /*0548*/ 	.word	0x00000000
        /*054c*/ 	.word	0x00000150
        /*0550*/ 	.short	0x010a
        /*0552*/ 	.byte	0xff
	.zero		1


	//   ....[71]....
        /*0554*/ 	.word	0x00002c30
        /*0558*/ 	.word	0x00000004
        /*055c*/ 	.word	0x00000000
        /*0560*/ 	.short	0x0101
        /*0562*/ 	.byte	0xff
	.zero		1


	//   ....[72]....
        /*0564*/ 	.word	0x00002c50
        /*0568*/ 	.word	0x000000ff
        /*056c*/ 	.word	0x00000100
        /*0570*/ 	.short	0x010a
        /*0572*/ 	.byte	0x05
	.zero		1


	//   ....[73]....
        /*0574*/ 	.word	0x00002d70
        /*0578*/ 	.word	0x00000000
        /*057c*/ 	.word	0x000000f0
        /*0580*/ 	.short	0x010a
        /*0582*/ 	.byte	0xff
	.zero		1


	//   ....[74]....
        /*0584*/ 	.word	0x00002e80
        /*0588*/ 	.word	0x00000000
        /*058c*/ 	.word	0x00000000
        /*0590*/ 	.short	0x0101
        /*0592*/ 	.byte	0xff
	.zero		1


	//   ....[75]....
        /*0594*/ 	.word	0x00002f10
        /*0598*/ 	.word	0x000000ff
        /*059c*/ 	.word	0x00000100
        /*05a0*/ 	.short	0x0106
        /*05a2*/ 	.byte	0x05
	.zero		1


	//   ....[76]....
        /*05a4*/ 	.word	0x00002f30
        /*05a8*/ 	.word	0x000000ff
        /*05ac*/ 	.word	0x00000100
        /*05b0*/ 	.short	0x010a
        /*05b2*/ 	.byte	0x05
	.zero		1


	//   ....[77]....
        /*05b4*/ 	.word	0x00002fc0
        /*05b8*/ 	.word	0x000000ff
        /*05bc*/ 	.word	0x00000100
        /*05c0*/ 	.short	0x0106
        /*05c2*/ 	.byte	0x04
	.zero		1


	//   ....[78]....
        /*05c4*/ 	.word	0x00003000
        /*05c8*/ 	.word	0x00000000
        /*05cc*/ 	.word	0x00000100
        /*05d0*/ 	.short	0x010a
        /*05d2*/ 	.byte	0xff
	.zero		1


	//   ....[79]....
        /*05d4*/ 	.word	0x00003530
        /*05d8*/ 	.word	0x00000000
        /*05dc*/ 	.word	0x000000f0
        /*05e0*/ 	.short	0x010a
        /*05e2*/ 	.byte	0xff
	.zero		1


	//   ....[80]....
        /*05e4*/ 	.word	0x00003630
        /*05e8*/ 	.word	0x00000003
        /*05ec*/ 	.word	0x00000000
        /*05f0*/ 	.short	0x0101
        /*05f2*/ 	.byte	0xff
	.zero		1


	//   ....[81]....
        /*05f4*/ 	.word	0x00003640
        /*05f8*/ 	.word	0x000000ff
        /*05fc*/ 	.word	0x00000000
        /*0600*/ 	.short	0x010a
        /*0602*/ 	.byte	0x06
	.zero		1


	//   ....[82]....
        /*0604*/ 	.word	0x000036c0
        /*0608*/ 	.word	0x000000ff
        /*060c*/ 	.word	0x00000130
        /*0610*/ 	.short	0x010a
        /*0612*/ 	.byte	0x07
	.zero		1


	//   ....[83]....
        /*0614*/ 	.word	0x000037a0
        /*0618*/ 	.word	0x000000ff
        /*061c*/ 	.word	0x00000000
        /*0620*/ 	.short	0x010a
        /*0622*/ 	.byte	0x06
	.zero		1


	//   ....[84]....
        /*0624*/ 	.word	0x000038d0
        /*0628*/ 	.word	0x000000ff
        /*062c*/ 	.word	0x00000000
        /*0630*/ 	.short	0x010a
        /*0632*/ 	.byte	0x1a
	.zero		1


	//   ....[85]....
        /*0634*/ 	.word	0x00003b70
        /*0638*/ 	.word	0x000000ff
        /*063c*/ 	.word	0x00000000
        /*0640*/ 	.short	0x010a
        /*0642*/ 	.byte	0x06
	.zero		1


	//   ....[86]....
        /*0644*/ 	.word	0x00003c00
        /*0648*/ 	.word	0x000000ff
        /*064c*/ 	.word	0x00000000
        /*0650*/ 	.short	0x010a
        /*0652*/ 	.byte	0x06
	.zero		1


	//   ....[87]....
        /*0654*/ 	.word	0x00003c90
        /*0658*/ 	.word	0x000000ff
        /*065c*/ 	.word	0x00000000
        /*0660*/ 	.short	0x010a
        /*0662*/ 	.byte	0x06
	.zero		1


	//   ....[88]....
        /*0664*/ 	.word	0x00003d20
        /*0668*/ 	.word	0x000000ff
        /*066c*/ 	.word	0x00000000
        /*0670*/ 	.short	0x010a
        /*0672*/ 	.byte	0x07
	.zero		1


	//   ....[89]....
        /*0674*/ 	.word	0x00004160
        /*0678*/ 	.word	0x00000000
        /*067c*/ 	.word	0x000000f0
        /*0680*/ 	.short	0x010a
        /*0682*/ 	.byte	0xff
	.zero		1


	//   ....[90]....
        /*0684*/ 	.word	0x00004250
        /*0688*/ 	.word	0x00000000
        /*068c*/ 	.word	0x00000000
        /*0690*/ 	.short	0x0101
        /*0692*/ 	.byte	0xff
	.zero		1


	//   ....[91]....
        /*0694*/ 	.word	0x00004570
        /*0698*/ 	.word	0x000000ff
        /*069c*/ 	.word	0x000000e8
        /*06a0*/ 	.short	0x010a
        /*06a2*/ 	.byte	0x06
	.zero		1


	//   ....[92]....
        /*06a4*/ 	.word	0x000046f0
        /*06a8*/ 	.word	0x000000ff
        /*06ac*/ 	.word	0x000000d8
        /*06b0*/ 	.short	0x010a
        /*06b2*/ 	.byte	0x06
	.zero		1


	//   ....[93]....
        /*06b4*/ 	.word	0x00004a20
        /*06b8*/ 	.word	0x000000ff
        /*06bc*/ 	.word	0x000000d0
        /*06c0*/ 	.short	0x010b
        /*06c2*/ 	.byte	0x06
	.zero		1


	//   ....[94]....
        /*06c4*/ 	.word	0x00004a40
        /*06c8*/ 	.word	0x000000ff
        /*06cc*/ 	.word	0x00000000
        /*06d0*/ 	.short	0x0101
        /*06d2*/ 	.byte	0x25
	.zero		1


	//   ....[95]....
        /*06d4*/ 	.word	0x00004a80
        /*06d8*/ 	.word	0x00000000
        /*06dc*/ 	.word	0x000000d8
        /*06e0*/ 	.short	0x010a
        /*06e2*/ 	.byte	0xff
	.zero		1


	//   ....[96]....
        /*06e4*/ 	.word	0x00004de0
        /*06e8*/ 	.word	0x00000000
        /*06ec*/ 	.word	0x000000f0
        /*06f0*/ 	.short	0x010a
        /*06f2*/ 	.byte	0xff
	.zero		1


	//   ....[97]....
        /*06f4*/ 	.word	0x00004ef0
        /*06f8*/ 	.word	0x00000000
        /*06fc*/ 	.word	0x00000000
        /*0700*/ 	.short	0x0101
        /*0702*/ 	.byte	0xff
	.zero		1


	//   ....[98]....
        /*0704*/ 	.word	0x000058a0
        /*0708*/ 	.word	0x000000ff
        /*070c*/ 	.word	0x000000d0
        /*0710*/ 	.short	0x010a
        /*0712*/ 	.byte	0x2b
	.zero		1


	//   ....[99]....
        /*0714*/ 	.word	0x000058c0
        /*0718*/ 	.word	0x0000005c
        /*071c*/ 	.word	0x00000110
        /*0720*/ 	.short	0x010a
        /*0722*/ 	.byte	0xff
	.zero		1


	//   ....[100]....
        /*0724*/ 	.word	0x00005a10
        /*0728*/ 	.word	0x000000ff
        /*072c*/ 	.word	0x000000d0
        /*0730*/ 	.short	0x010a
        /*0732*/ 	.byte	0x2b
	.zero		1


	//   ....[101]....
        /*0734*/ 	.word	0x00005af0
        /*0738*/ 	.word	0x000000ff
        /*073c*/ 	.word	0x00000000
        /*0740*/ 	.short	0x0101
        /*0742*/ 	.byte	0x04
	.zero		1


	//   ....[102]....
        /*0744*/ 	.word	0x00005b50
        /*0748*/ 	.word	0x0000005c
        /*074c*/ 	.word	0x00000110
        /*0750*/ 	.short	0x010a
        /*0752*/ 	.byte	0xff
	.zero		1


	//   ....[103]....
        /*0754*/ 	.word	0x00005f20
        /*0758*/ 	.word	0x000000ff
        /*075c*/ 	.word	0x00000000
        /*0760*/ 	.short	0x0101
        /*0762*/ 	.byte	0x05
	.zero		1


	//   ....[104]....
        /*0764*/ 	.word	0x000067b0
        /*0768*/ 	.word	0x00000003
        /*076c*/ 	.word	0x00000160
        /*0770*/ 	.short	0x010a
        /*0772*/ 	.byte	0xff
	.zero		1


	//   ....[105]....
        /*0774*/ 	.word	0x00006810
        /*0778*/ 	.word	0x00000002
        /*077c*/ 	.word	0x00000068
        /*0780*/ 	.short	0x010a
        /*0782*/ 	.byte	0xff
	.zero		1


	//   ....[106]....
        /*0784*/ 	.word	0x00006870
        /*0788*/ 	.word	0x00000002
        /*078c*/ 	.word	0x00000068
        /*0790*/ 	.short	0x010a
        /*0792*/ 	.byte	0xff
	.zero		1


	//   ....[107]....
        /*0794*/ 	.word	0x000068c0
        /*0798*/ 	.word	0x00000002
        /*079c*/ 	.word	0x000000f0
        /*07a0*/ 	.short	0x010a
        /*07a2*/ 	.byte	0xff
	.zero		1


	//   ....[108]....
        /*07a4*/ 	.word	0x00006920
        /*07a8*/ 	.word	0x00000000
        /*07ac*/ 	.word	0x00000000
        /*07b0*/ 	.short	0x010a
        /*07b2*/ 	.byte	0xff
	.zero		1


	//   ....[109]....
        /*07b4*/ 	.word	0x00006980
        /*07b8*/ 	.word	0x00000000
        /*07bc*/ 	.word	0x00000000
        /*07c0*/ 	.short	0x010a
        /*07c2*/ 	.byte	0xff
	.zero		1


	//   ....[110]....
        /*07c4*/ 	.word	0x000069e0
        /*07c8*/ 	.word	0x00000000
        /*07cc*/ 	.word	0x00000000
        /*07d0*/ 	.short	0x010a
        /*07d2*/ 	.byte	0xff
	.zero		1


	//   ....[111]....
        /*07d4*/ 	.word	0x00006a40
        /*07d8*/ 	.word	0x00000000
        /*07dc*/ 	.word	0x00000000
        /*07e0*/ 	.short	0x010a
        /*07e2*/ 	.byte	0xff
	.zero		1


	//   ....[112]....
        /*07e4*/ 	.word	0x00006aa0
        /*07e8*/ 	.word	0x00000000
        /*07ec*/ 	.word	0x00000000
        /*07f0*/ 	.short	0x010a
        /*07f2*/ 	.byte	0xff
	.zero		1


	//   ....[113]....
        /*07f4*/ 	.word	0x00006b00
        /*07f8*/ 	.word	0x00000000
        /*07fc*/ 	.word	0x00000000
        /*0800*/ 	.short	0x010a
        /*0802*/ 	.byte	0xff
	.zero		1


	//   ....[114]....
        /*0804*/ 	.word	0x00006b60
        /*0808*/ 	.word	0x00000000
        /*080c*/ 	.word	0x00000000
        /*0810*/ 	.short	0x010a
        /*0812*/ 	.byte	0xff
	.zero		1


	//   ....[115]....
        /*0814*/ 	.word	0x00006bc0
        /*0818*/ 	.word	0x00000000
        /*081c*/ 	.word	0x00000000
        /*0820*/ 	.short	0x010a
        /*0822*/ 	.byte	0xff
	.zero		1


	//   ....[116]....
        /*0824*/ 	.word	0x00006c20
        /*0828*/ 	.word	0x00000000
        /*082c*/ 	.word	0x00000000
        /*0830*/ 	.short	0x010a
        /*0832*/ 	.byte	0xff
	.zero		1


	//   ....[117]....
        /*0834*/ 	.word	0x00006c80
        /*0838*/ 	.word	0x00000000
        /*083c*/ 	.word	0x00000000
        /*0840*/ 	.short	0x010a
        /*0842*/ 	.byte	0xff
	.zero		1


	//   ....[118]....
        /*0844*/ 	.word	0x00006ce0
        /*0848*/ 	.word	0x00000000
        /*084c*/ 	.word	0x00000000
        /*0850*/ 	.short	0x010a
        /*0852*/ 	.byte	0xff
	.zero		1


	//   ....[119]....
        /*0854*/ 	.word	0x00006d40
        /*0858*/ 	.word	0x00000000
        /*085c*/ 	.word	0x00000000
        /*0860*/ 	.short	0x010a
        /*0862*/ 	.byte	0xff
	.zero		1


	//   ....[120]....
        /*0864*/ 	.word	0x00006d90
        /*0868*/ 	.word	0x00000000
        /*086c*/ 	.word	0x00000150
        /*0870*/ 	.short	0x010a
        /*0872*/ 	.byte	0xff
	.zero		1


	//   ....[121]....
        /*0874*/ 	.word	0x00006df0
        /*0878*/ 	.word	0x00000000
        /*087c*/ 	.word	0x00000100
        /*0880*/ 	.short	0x010a
        /*0882*/ 	.byte	0xff
	.zero		1


	//   ....[122]....
        /*0884*/ 	.word	0x00006e40
        /*0888*/ 	.word	0x00000000
        /*088c*/ 	.word	0x000000f0
        /*0890*/ 	.short	0x010a
        /*0892*/ 	.byte	0xff
	.zero		1


	//   ....[123]....
        /*0894*/ 	.word	0x00006ea0
        /*0898*/ 	.word	0x00000000
        /*089c*/ 	.word	0x00000100
        /*08a0*/ 	.short	0x010a
        /*08a2*/ 	.byte	0xff
	.zero		1


	//   ....[124]....
        /*08a4*/ 	.word	0x00006ef0
        /*08a8*/ 	.word	0x00000000
        /*08ac*/ 	.word	0x000000f0
        /*08b0*/ 	.short	0x010a
        /*08b2*/ 	.byte	0xff
	.zero		1


	//   ....[125]....
        /*08b4*/ 	.word	0x00006f50
        /*08b8*/ 	.word	0x00000003
        /*08bc*/ 	.word	0x00000130
        /*08c0*/ 	.short	0x010a
        /*08c2*/ 	.byte	0xff
	.zero		1


	//   ....[126]....
        /*08c4*/ 	.word	0x00006fb0
        /*08c8*/ 	.word	0x00000000
        /*08cc*/ 	.word	0x00000000
        /*08d0*/ 	.short	0x010a
        /*08d2*/ 	.byte	0xff
	.zero		1


	//   ....[127]....
        /*08d4*/ 	.word	0x00007010
        /*08d8*/ 	.word	0x00000000
        /*08dc*/ 	.word	0x00000000
        /*08e0*/ 	.short	0x010a
        /*08e2*/ 	.byte	0xff
	.zero		1


	//   ....[128]....
        /*08e4*/ 	.word	0x00007070
        /*08e8*/ 	.word	0x00000000
        /*08ec*/ 	.word	0x00000000
        /*08f0*/ 	.short	0x010a
        /*08f2*/ 	.byte	0xff
	.zero		1


	//   ....[129]....
        /*08f4*/ 	.word	0x000070d0
        /*08f8*/ 	.word	0x00000000
        /*08fc*/ 	.word	0x00000000
        /*0900*/ 	.short	0x010a
        /*0902*/ 	.byte	0xff
	.zero		1


	//   ....[130]....
        /*0904*/ 	.word	0x00007130
        /*0908*/ 	.word	0x00000000
        /*090c*/ 	.word	0x00000000
        /*0910*/ 	.short	0x010a
        /*0912*/ 	.byte	0xff
	.zero		1


	//   ....[131]....
        /*0914*/ 	.word	0x00007180
        /*0918*/ 	.word	0x00000000
        /*091c*/ 	.word	0x000000f0
        /*0920*/ 	.short	0x010a
        /*0922*/ 	.byte	0xff
	.zero		1


	//   ....[132]....
        /*0924*/ 	.word	0x000071e0
        /*0928*/ 	.word	0x00000000
        /*092c*/ 	.word	0x000000e8
        /*0930*/ 	.short	0x010a
        /*0932*/ 	.byte	0xff
	.zero		1


	//   ....[133]....
        /*0934*/ 	.word	0x00007240
        /*0938*/ 	.word	0x00000003
        /*093c*/ 	.word	0x000000d8
        /*0940*/ 	.short	0x010a
        /*0942*/ 	.byte	0xff
	.zero		1


	//   ....[134]....
        /*0944*/ 	.word	0x00007290
        /*0948*/ 	.word	0x00000000
        /*094c*/ 	.word	0x000000f0
        /*0950*/ 	.short	0x010a
        /*0952*/ 	.byte	0xff
	.zero		1


	//   ....[135]....
        /*0954*/ 	.word	0x000072f0
        /*0958*/ 	.word	0x00000000
        /*095c*/ 	.word	0x000000d0
        /*0960*/ 	.short	0x010a
        /*0962*/ 	.byte	0xff
	.zero		1


	//   ....[136]....
        /*0964*/ 	.word	0x00007340
        /*0968*/ 	.word	0x0000005c
        /*096c*/ 	.word	0x00000110
        /*0970*/ 	.short	0x010a
        /*0972*/ 	.byte	0xff
	.zero		1


	//----- nvinfo : EIATTR_NUM_MBARRIERS
	.align		4
.L_47:
        /*0974*/ 	.byte	0x03, 0x38
        /*0976*/ 	.short	0x002e


	//----- nvinfo : EIATTR_EXIT_INSTR_OFFSETS
	.align		4
        /*0978*/ 	.byte	0x04, 0x1c
        /*097a*/ 	.short	(.L_49 - .L_48)


	//   ....[0]....
.L_48:
        /*097c*/ 	.word	0x00002ae0


	//   ....[1]....
        /*0980*/ 	.word	0x00002fd0


	//   ....[2]....
        /*0984*/ 	.word	0x00003030


	//   ....[3]....
        /*0988*/ 	.word	0x00003f80


	//   ....[4]....
        /*098c*/ 	.word	0x00004ab0


	//   ....[5]....
        /*0990*/ 	.word	0x00004af0


	//   ....[6]....
        /*0994*/ 	.word	0x000067a0


	//----- nvinfo : EIATTR_MAX_THREADS
	.align		4
.L_49:
        /*0998*/ 	.byte	0x04, 0x05
        /*099a*/ 	.short	(.L_51 - .L_50)
.L_50:
        /*099c*/ 	.word	0x00000100
        /*09a0*/ 	.word	0x00000001
        /*09a4*/ 	.word	0x00000001


	//----- nvinfo : EIATTR_CRS_STACK_SIZE
	.align		4
.L_51:
        /*09a8*/ 	.byte	0x04, 0x1e
        /*09aa*/ 	.short	(.L_53 - .L_52)
.L_52:
        /*09ac*/ 	.word	0x00000000


	//----- nvinfo : EIATTR_CBANK_PARAM_SIZE
	.align		4
.L_53:
        /*09b0*/ 	.byte	0x03, 0x19
        /*09b2*/ 	.short	0x0800


	//----- nvinfo : EIATTR_PARAM_CBANK
	.align		4
        /*09b4*/ 	.byte	0x04, 0x0a
        /*09b6*/ 	.short	(.L_55 - .L_54)
	.align		4
.L_54:
        /*09b8*/ 	.word	index@(.nv.constant0._ZN7cutlass13device_kernelINS_4gemm6kernel13GemmUniversalIN4cute5tupleIJiiiiEEENS1_10collective13CollectiveMmaINS1_35MainloopSm100TmaUmmaWarpSpecializedILi13ELi2ELi4ENS5_IJNS4_1CILi1EEESB_SB_EEEEENS5_IJNSA_ILi64EEESE_NSA_ILi128EEEEEENS_12float_e4m3_tENS5_IJSB_llEEESH_NS5_IJlSB_lEEENS4_8TiledMMAINS4_8MMA_AtomIJNS4_10MMA_TraitsINS4_19SM100_MMA_F8F6F4_SSEJSH_SH_fSE_SE_NS4_17integral_constantINS4_4UMMA5MajorELSQ_1EEENSO_ISQ_LSQ_0EEENSO_INSP_7ScaleInELST_0EEESU_EEEEEENS4_6LayoutISC_NS5_IJNSA_ILi0EEESY_SY_EEEEENS5_IJNS4_10UnderscoreES11_S11_EEEEENS4_13SM90_TMA_LOADENS4_14ComposedLayoutINS4_7SwizzleILi2ELi4ELi3EEENS4_18smem_ptr_flag_bitsILi8EEENSX_INS5_IJSE_NSA_ILi8EEEEEENS5_IJSB_SE_EEEEEEEvNS4_8identityES14_NS15_INS16_ILi3ELi4ELi3EEES19_NSX_INS5_IJS1A_SF_EEENS5_IJSF_SB_EEEEEEEvS1F_EENS_8epilogue10collective18CollectiveEpilogueINS1M_23Sm100TmaWarpSpecializedILi1ELi1ELi32ELb0ELb0EEEJSG_NS5_IJNSX_ISE_SB_EES1R_EEESH_SJ_SH_SJ_NS1M_6fusion15FusionCallbacksIS1Q_NS1T_17LinearCombinationISH_fSH_fLNS_15FloatRoundStyleE2EEESG_S1S_JEEENS4_5SM1004TMEM4LOAD26SM100_TMEM_LOAD_16dp32b32xES14_NS15_IS17_S19_NSX_INS5_IJS1A_SE_EEENS5_IJSE_SB_EEEEEEENS4_39AutoVectorizingCopyWithAssumedAlignmentILi128EEENS4_14SM90_TMA_STOREES26_S28_S28_EEEvvEEEEvNT_6ParamsE)
        /*09bc*/ 	.short	0x0380
        /*09be*/ 	.short	0x0800


	//----- nvinfo : EIATTR_SW_WAR
	.align		4
.L_55:
        /*09c0*/ 	.byte	0x04, 0x36
        /*09c2*/ 	.short	(.L_57 - .L_56)
.L_56:
        /*09c4*/ 	.word	0x00000008
.L_57:


//--------------------- .nv.callgraph             --------------------------
	.section	.nv.callgraph,"",@"SHT_CUDA_CALLGRAPH"
	.align	4
	.sectionentsize	8
	.align		4
        /*0000*/ 	.word	0x00000000
	.align		4
        /*0004*/ 	.word	0xffffffff
	.align		4
        /*0008*/ 	.word	index@(_ZN7cutlass13device_kernelINS_4gemm6kernel13GemmUniversalIN4cute5tupleIJiiiiEEENS1_10collective13CollectiveMmaINS1_35MainloopSm100TmaUmmaWarpSpecializedILi13ELi2ELi4ENS5_IJNS4_1CILi1EEESB_SB_EEEEENS5_IJNSA_ILi64EEESE_NSA_ILi128EEEEEENS_12float_e4m3_tENS5_IJSB_llEEESH_NS5_IJlSB_lEEENS4_8TiledMMAINS4_8MMA_AtomIJNS4_10MMA_TraitsINS4_19SM100_MMA_F8F6F4_SSEJSH_SH_fSE_SE_NS4_17integral_constantINS4_4UMMA5MajorELSQ_1EEENSO_ISQ_LSQ_0EEENSO_INSP_7ScaleInELST_0EEESU_EEEEEENS4_6LayoutISC_NS5_IJNSA_ILi0EEESY_SY_EEEEENS5_IJNS4_10UnderscoreES11_S11_EEEEENS4_13SM90_TMA_LOADENS4_14ComposedLayoutINS4_7SwizzleILi2ELi4ELi3EEENS4_18smem_ptr_flag_bitsILi8EEENSX_INS5_IJSE_NSA_ILi8EEEEEENS5_IJSB_SE_EEEEEEEvNS4_8identityES14_NS15_INS16_ILi3ELi4ELi3EEES19_NSX_INS5_IJS1A_SF_EEENS5_IJSF_SB_EEEEEEEvS1F_EENS_8epilogue10collective18CollectiveEpilogueINS1M_23Sm100TmaWarpSpecializedILi1ELi1ELi32ELb0ELb0EEEJSG_NS5_IJNSX_ISE_SB_EES1R_EEESH_SJ_SH_SJ_NS1M_6fusion15FusionCallbacksIS1Q_NS1T_17LinearCombinationISH_fSH_fLNS_15FloatRoundStyleE2EEESG_S1S_JEEENS4_5SM1004TMEM4LOAD26SM100_TMEM_LOAD_16dp32b32xES14_NS15_IS17_S19_NSX_INS5_IJS1A_SE_EEENS5_IJSE_SB_EEEEEEENS4_39AutoVectorizingCopyWithAssumedAlignmentILi128EEENS4_14SM90_TMA_STOREES26_S28_S28_EEEvvEEEEvNT_6ParamsE)
	.align		4
        /*000c*/ 	.word	index@(__assertfail)
	.align		4
        /*0010*/ 	.word	0x00000000
	.align		4
        /*0014*/ 	.word	0xfffffffe
	.align		4
        /*0018*/ 	.word	0x00000000
	.align		4
        /*001c*/ 	.word	0xfffffffd
	.align		4
        /*0020*/ 	.word	0x00000000
	.align		4
        /*0024*/ 	.word	0xfffffffc


//--------------------- .nv.constant4             --------------------------
	.section	.nv.constant4,"a",@progbits
	.align	8
	.align		8
.nv.constant4:
        /*0000*/ 	.dword	__assertfail
	.align		8
        /*0008*/ 	.dword	__unnamed_1
	.align		8
        /*0010*/ 	.dword	__unnamed_2
	.align		8
        /*0018*/ 	.dword	_ZN40_INTERNAL_bf2cdb20_4_k_cu_02057a22_287814cuda3std3__45__cpo5beginE
	.align		8
        /*0020*/ 	.dword	_ZN40_INTERNAL_bf2cdb20_4_k_cu_02057a22_287814cuda3std3__45__cpo3endE
	.align		8
        /*0028*/ 	.dword	_ZN40_INTERNAL_bf2cdb20_4_k_cu_02057a22_287814cuda3std3__45__cpo6cbeginE
	.align		8
        /*0030*/ 	.dword	_ZN40_INTERNAL_bf2cdb20_4_k_cu_02057a22_287814cuda3std3__45__cpo4cendE
	.align		8
        /*0038*/ 	.dword	_ZN40_INTERNAL_bf2cdb20_4_k_cu_02057a22_287814cuda3std3__442_GLOBAL__N__bf2cdb20_4_k_cu_02057a22_287816ignoreE
	.align		8
        /*0040*/ 	.dword	_ZN40_INTERNAL_bf2cdb20_4_k_cu_02057a22_287814cuda3std3__419piecewise_constructE
	.align		8
        /*0048*/ 	.dword	_ZN40_INTERNAL_bf2cdb20_4_k_cu_02057a22_287814cuda3std3__48in_placeE
	.align		8
        /*0050*/ 	.dword	_ZN40_INTERNAL_bf2cdb20_4_k_cu_02057a22_287814cuda3std6ranges3__45__cpo4swapE
	.align		8
        /*0058*/ 	.dword	_ZN40_INTERNAL_bf2cdb20_4_k_cu_02057a22_287814cuda3std6ranges3__45__cpo9iter_moveE
	.align		8
        /*0060*/ 	.dword	_ZN40_INTERNAL_bf2cdb20_4_k_cu_02057a22_287814cute7productE
	.align		8
        /*0068*/ 	.dword	_ZN40_INTERNAL_bf2cdb20_4_k_cu_02057a22_287814cute1_E
	.align		8
        /*0070*/ 	.dword	$str$25
	.align		8
        /*0078*/ 	.dword	$str$26
	.align		8
        /*0080*/ 	.dword	$str$27
	.align		8
        /*0088*/ 	.dword	$str$28


//--------------------- .text._ZN7cutlass13device_kernelINS_4gemm6kernel13GemmUniversalIN4cute5tupleIJiiiiEEENS1_10collective13CollectiveMmaINS1_35MainloopSm100TmaUmmaWarpSpecializedILi13ELi2ELi4ENS5_IJNS4_1CILi1EEESB_SB_EEEEENS5_IJNSA_ILi64EEESE_NSA_ILi128EEEEEENS_12float_e4m3_tENS5_IJSB_llEEESH_NS5_IJlSB_lEEENS4_8TiledMMAINS4_8MMA_AtomIJNS4_10MMA_TraitsINS4_19SM100_MMA_F8F6F4_SSEJSH_SH_fSE_SE_NS4_17integral_constantINS4_4UMMA5MajorELSQ_1EEENSO_ISQ_LSQ_0EEENSO_INSP_7ScaleInELST_0EEESU_EEEEEENS4_6LayoutISC_NS5_IJNSA_ILi0EEESY_SY_EEEEENS5_IJNS4_10UnderscoreES11_S11_EEEEENS4_13SM90_TMA_LOADENS4_14ComposedLayoutINS4_7SwizzleILi2ELi4ELi3EEENS4_18smem_ptr_flag_bitsILi8EEENSX_INS5_IJSE_NSA_ILi8EEEEEENS5_IJSB_SE_EEEEEEEvNS4_8identityES14_NS15_INS16_ILi3ELi4ELi3EEES19_NSX_INS5_IJS1A_SF_EEENS5_IJSF_SB_EEEEEEEvS1F_EENS_8epilogue10collective18CollectiveEpilogueINS1M_23Sm100TmaWarpSpecializedILi1ELi1ELi32ELb0ELb0EEEJSG_NS5_IJNSX_ISE_SB_EES1R_EEESH_SJ_SH_SJ_NS1M_6fusion15FusionCallbacksIS1Q_NS1T_17LinearCombinationISH_fSH_fLNS_15FloatRoundStyleE2EEESG_S1S_JEEENS4_5SM1004TMEM4LOAD26SM100_TMEM_LOAD_16dp32b32xES14_NS15_IS17_S19_NSX_INS5_IJS1A_SE_EEENS5_IJSE_SB_EEEEEEENS4_39AutoVectorizingCopyWithAssumedAlignmentILi128EEENS4_14SM90_TMA_STOREES26_S28_S28_EEEvvEEEEvNT_6ParamsE --------------------------
	.section	.text._ZN7cutlass13device_kernelINS_4gemm6kernel13GemmUniversalIN4cute5tupleIJiiiiEEENS1_10collective13CollectiveMmaINS1_35MainloopSm100TmaUmmaWarpSpecializedILi13ELi2ELi4ENS5_IJNS4_1CILi1EEESB_SB_EEEEENS5_IJNSA_ILi64EEESE_NSA_ILi128EEEEEENS_12float_e4m3_tENS5_IJSB_llEEESH_NS5_IJlSB_lEEENS4_8TiledMMAINS4_8MMA_AtomIJNS4_10MMA_TraitsINS4_19SM100_MMA_F8F6F4_SSEJSH_SH_fSE_SE_NS4_17integral_constantINS4_4UMMA5MajorELSQ_1EEENSO_ISQ_LSQ_0EEENSO_INSP_7ScaleInELST_0EEESU_EEEEEENS4_6LayoutISC_NS5_IJNSA_ILi0EEESY_SY_EEEEENS5_IJNS4_10UnderscoreES11_S11_EEEEENS4_13SM90_TMA_LOADENS4_14ComposedLayoutINS4_7SwizzleILi2ELi4ELi3EEENS4_18smem_ptr_flag_bitsILi8EEENSX_INS5_IJSE_NSA_ILi8EEEEEENS5_IJSB_SE_EEEEEEEvNS4_8identityES14_NS15_INS16_ILi3ELi4ELi3EEES19_NSX_INS5_IJS1A_SF_EEENS5_IJSF_SB_EEEEEEEvS1F_EENS_8epilogue10collective18CollectiveEpilogueINS1M_23Sm100TmaWarpSpecializedILi1ELi1ELi32ELb0ELb0EEEJSG_NS5_IJNSX_ISE_SB_EES1R_EEESH_SJ_SH_SJ_NS1M_6fusion15FusionCallbacksIS1Q_NS1T_17LinearCombinationISH_fSH_fLNS_15FloatRoundStyleE2EEESG_S1S_JEEENS4_5SM1004TMEM4LOAD26SM100_TMEM_LOAD_16dp32b32xES14_NS15_IS17_S19_NSX_INS5_IJS1A_SE_EEENS5_IJSE_SB_EEEEEEENS4_39AutoVectorizingCopyWithAssumedAlignmentILi128EEENS4_14SM90_TMA_STOREES26_S28_S28_EEEvvEEEEvNT_6ParamsE,"ax",@progbits
	.align	128
.text._ZN7cutlass13device_kernelINS_4gemm6kernel13GemmUniversalIN4cute5tupleIJiiiiEEENS1_10collective13CollectiveMmaINS1_35MainloopSm100TmaUmmaWarpSpecializedILi13ELi2ELi4ENS5_IJNS4_1CILi1EEESB_SB_EEEEENS5_IJNSA_ILi64EEESE_NSA_ILi128EEEEEENS_12float_e4m3_tENS5_IJSB_llEEESH_NS5_IJlSB_lEEENS4_8TiledMMAINS4_8MMA_AtomIJNS4_10MMA_TraitsINS4_19SM100_MMA_F8F6F4_SSEJSH_SH_fSE_SE_NS4_17integral_constantINS4_4UMMA5MajorELSQ_1EEENSO_ISQ_LSQ_0EEENSO_INSP_7ScaleInELST_0EEESU_EEEEEENS4_6LayoutISC_NS5_IJNSA_ILi0EEESY_SY_EEEEENS5_IJNS4_10UnderscoreES11_S11_EEEEENS4_13SM90_TMA_LOADENS4_14ComposedLayoutINS4_7SwizzleILi2ELi4ELi3EEENS4_18smem_ptr_flag_bitsILi8EEENSX_INS5_IJSE_NSA_ILi8EEEEEENS5_IJSB_SE_EEEEEEEvNS4_8identityES14_NS15_INS16_ILi3ELi4ELi3EEES19_NSX_INS5_IJS1A_SF_EEENS5_IJSF_SB_EEEEEEEvS1F_EENS_8epilogue10collective18CollectiveEpilogueINS1M_23Sm100TmaWarpSpecializedILi1ELi1ELi32ELb0ELb0EEEJSG_NS5_IJNSX_ISE_SB_EES1R_EEESH_SJ_SH_SJ_NS1M_6fusion15FusionCallbacksIS1Q_NS1T_17LinearCombinationISH_fSH_fLNS_15FloatRoundStyleE2EEESG_S1S_JEEENS4_5SM1004TMEM4LOAD26SM100_TMEM_LOAD_16dp32b32xES14_NS15_IS17_S19_NSX_INS5_IJS1A_SE_EEENS5_IJSE_SB_EEEEEEENS4_39AutoVectorizingCopyWithAssumedAlignmentILi128EEENS4_14SM90_TMA_STOREES26_S28_S28_EEEvvEEEEvNT_6ParamsE:
        .type           _ZN7cutlass13device_kernelINS_4gemm6kernel13GemmUniversalIN4cute5tupleIJiiiiEEENS1_10collective13CollectiveMmaINS1_35MainloopSm100TmaUmmaWarpSpecializedILi13ELi2ELi4ENS5_IJNS4_1CILi1EEESB_SB_EEEEENS5_IJNSA_ILi64EEESE_NSA_ILi128EEEEEENS_12float_e4m3_tENS5_IJSB_llEEESH_NS5_IJlSB_lEEENS4_8TiledMMAINS4_8MMA_AtomIJNS4_10MMA_TraitsINS4_19SM100_MMA_F8F6F4_SSEJSH_SH_fSE_SE_NS4_17integral_constantINS4_4UMMA5MajorELSQ_1EEENSO_ISQ_LSQ_0EEENSO_INSP_7ScaleInELST_0EEESU_EEEEEENS4_6LayoutISC_NS5_IJNSA_ILi0EEESY_SY_EEEEENS5_IJNS4_10UnderscoreES11_S11_EEEEENS4_13SM90_TMA_LOADENS4_14ComposedLayoutINS4_7SwizzleILi2ELi4ELi3EEENS4_18smem_ptr_flag_bitsILi8EEENSX_INS5_IJSE_NSA_ILi8EEEEEENS5_IJSB_SE_EEEEEEEvNS4_8identityES14_NS15_INS16_ILi3ELi4ELi3EEES19_NSX_INS5_IJS1A_SF_EEENS5_IJSF_SB_EEEEEEEvS1F_EENS_8epilogue10collective18CollectiveEpilogueINS1M_23Sm100TmaWarpSpecializedILi1ELi1ELi32ELb0ELb0EEEJSG_NS5_IJNSX_ISE_SB_EES1R_EEESH_SJ_SH_SJ_NS1M_6fusion15FusionCallbacksIS1Q_NS1T_17LinearCombinationISH_fSH_fLNS_15FloatRoundStyleE2EEESG_S1S_JEEENS4_5SM1004TMEM4LOAD26SM100_TMEM_LOAD_16dp32b32xES14_NS15_IS17_S19_NSX_INS5_IJS1A_SE_EEENS5_IJSE_SB_EEEEEEENS4_39AutoVectorizingCopyWithAssumedAlignmentILi128EEENS4_14SM90_TMA_STOREES26_S28_S28_EEEvvEEEEvNT_6ParamsE,@function
        .size           _ZN7cutlass13device_kernelINS_4gemm6kernel13GemmUniversalIN4cute5tupleIJiiiiEEENS1_10collective13CollectiveMmaINS1_35MainloopSm100TmaUmmaWarpSpecializedILi13ELi2ELi4ENS5_IJNS4_1CILi1EEESB_SB_EEEEENS5_IJNSA_ILi64EEESE_NSA_ILi128EEEEEENS_12float_e4m3_tENS5_IJSB_llEEESH_NS5_IJlSB_lEEENS4_8TiledMMAINS4_8MMA_AtomIJNS4_10MMA_TraitsINS4_19SM100_MMA_F8F6F4_SSEJSH_SH_fSE_SE_NS4_17integral_constantINS4_4UMMA5MajorELSQ_1EEENSO_ISQ_LSQ_0EEENSO_INSP_7ScaleInELST_0EEESU_EEEEEENS4_6LayoutISC_NS5_IJNSA_ILi0EEESY_SY_EEEEENS5_IJNS4_10UnderscoreES11_S11_EEEEENS4_13SM90_TMA_LOADENS4_14ComposedLayoutINS4_7SwizzleILi2ELi4ELi3EEENS4_18smem_ptr_flag_bitsILi8EEENSX_INS5_IJSE_NSA_ILi8EEEEEENS5_IJSB_SE_EEEEEEEvNS4_8identityES14_NS15_INS16_ILi3ELi4ELi3EEES19_NSX_INS5_IJS1A_SF_EEENS5_IJSF_SB_EEEEEEEvS1F_EENS_8epilogue10collective18CollectiveEpilogueINS1M_23Sm100TmaWarpSpecializedILi1ELi1ELi32ELb0ELb0EEEJSG_NS5_IJNSX_ISE_SB_EES1R_EEESH_SJ_SH_SJ_NS1M_6fusion15FusionCallbacksIS1Q_NS1T_17LinearCombinationISH_fSH_fLNS_15FloatRoundStyleE2EEESG_S1S_JEEENS4_5SM1004TMEM4LOAD26SM100_TMEM_LOAD_16dp32b32xES14_NS15_IS17_S19_NSX_INS5_IJS1A_SE_EEENS5_IJSE_SB_EEEEEEENS4_39AutoVectorizingCopyWithAssumedAlignmentILi128EEENS4_14SM90_TMA_STOREES26_S28_S28_EEEvvEEEEvNT_6ParamsE,(.L_x_156 - _ZN7cutlass13device_kernelINS_4gemm6kernel13GemmUniversalIN4cute5tupleIJiiiiEEENS1_10collective13CollectiveMmaINS1_35MainloopSm100TmaUmmaWarpSpecializedILi13ELi2ELi4ENS5_IJNS4_1CILi1EEESB_SB_EEEEENS5_IJNSA_ILi64EEESE_NSA_ILi128EEEEEENS_12float_e4m3_tENS5_IJSB_llEEESH_NS5_IJlSB_lEEENS4_8TiledMMAINS4_8MMA_AtomIJNS4_10MMA_TraitsINS4_19SM100_MMA_F8F6F4_SSEJSH_SH_fSE_SE_NS4_17integral_constantINS4_4UMMA5MajorELSQ_1EEENSO_ISQ_LSQ_0EEENSO_INSP_7ScaleInELST_0EEESU_EEEEEENS4_6LayoutISC_NS5_IJNSA_ILi0EEESY_SY_EEEEENS5_IJNS4_10UnderscoreES11_S11_EEEEENS4_13SM90_TMA_LOADENS4_14ComposedLayoutINS4_7SwizzleILi2ELi4ELi3EEENS4_18smem_ptr_flag_bitsILi8EEENSX_INS5_IJSE_NSA_ILi8EEEEEENS5_IJSB_SE_EEEEEEEvNS4_8identityES14_NS15_INS16_ILi3ELi4ELi3EEES19_NSX_INS5_IJS1A_SF_EEENS5_IJSF_SB_EEEEEEEvS1F_EENS_8epilogue10collective18CollectiveEpilogueINS1M_23Sm100TmaWarpSpecializedILi1ELi1ELi32ELb0ELb0EEEJSG_NS5_IJNSX_ISE_SB_EES1R_EEESH_SJ_SH_SJ_NS1M_6fusion15FusionCallbacksIS1Q_NS1T_17LinearCombinationISH_fSH_fLNS_15FloatRoundStyleE2EEESG_S1S_JEEENS4_5SM1004TMEM4LOAD26SM100_TMEM_LOAD_16dp32b32xES14_NS15_IS17_S19_NSX_INS5_IJS1A_SE_EEENS5_IJSE_SB_EEEEEEENS4_39AutoVectorizingCopyWithAssumedAlignmentILi128EEENS4_14SM90_TMA_STOREES26_S28_S28_EEEvvEEEEvNT_6ParamsE)
        .other          _ZN7cutlass13device_kernelINS_4gemm6kernel13GemmUniversalIN4cute5tupleIJiiiiEEENS1_10collective13CollectiveMmaINS1_35MainloopSm100TmaUmmaWarpSpecializedILi13ELi2ELi4ENS5_IJNS4_1CILi1EEESB_SB_EEEEENS5_IJNSA_ILi64EEESE_NSA_ILi128EEEEEENS_12float_e4m3_tENS5_IJSB_llEEESH_NS5_IJlSB_lEEENS4_8TiledMMAINS4_8MMA_AtomIJNS4_10MMA_TraitsINS4_19SM100_MMA_F8F6F4_SSEJSH_SH_fSE_SE_NS4_17integral_constantINS4_4UMMA5MajorELSQ_1EEENSO_ISQ_LSQ_0EEENSO_INSP_7ScaleInELST_0EEESU_EEEEEENS4_6LayoutISC_NS5_IJNSA_ILi0EEESY_SY_EEEEENS5_IJNS4_10UnderscoreES11_S11_EEEEENS4_13SM90_TMA_LOADENS4_14ComposedLayoutINS4_7SwizzleILi2ELi4ELi3EEENS4_18smem_ptr_flag_bitsILi8EEENSX_INS5_IJSE_NSA_ILi8EEEEEENS5_IJSB_SE_EEEEEEEvNS4_8identityES14_NS15_INS16_ILi3ELi4ELi3EEES19_NSX_INS5_IJS1A_SF_EEENS5_IJSF_SB_EEEEEEEvS1F_EENS_8epilogue10collective18CollectiveEpilogueINS1M_23Sm100TmaWarpSpecializedILi1ELi1ELi32ELb0ELb0EEEJSG_NS5_IJNSX_ISE_SB_EES1R_EEESH_SJ_SH_SJ_NS1M_6fusion15FusionCallbacksIS1Q_NS1T_17LinearCombinationISH_fSH_fLNS_15FloatRoundStyleE2EEESG_S1S_JEEENS4_5SM1004TMEM4LOAD26SM100_TMEM_LOAD_16dp32b32xES14_NS15_IS17_S19_NSX_INS5_IJS1A_SE_EEENS5_IJSE_SB_EEEEEEENS4_39AutoVectorizingCopyWithAssumedAlignmentILi128EEENS4_14SM90_TMA_STOREES26_S28_S28_EEEvvEEEEvNT_6ParamsE,@"STO_CUDA_ENTRY STV_DEFAULT"
_ZN7cutlass13device_kernelINS_4gemm6kernel13GemmUniversalIN4cute5tupleIJiiiiEEENS1_10collective13CollectiveMmaINS1_35MainloopSm100TmaUmmaWarpSpecializedILi13ELi2ELi4ENS5_IJNS4_1CILi1EEESB_SB_EEEEENS5_IJNSA_ILi64EEESE_NSA_ILi128EEEEEENS_12float_e4m3_tENS5_IJSB_llEEESH_NS5_IJlSB_lEEENS4_8TiledMMAINS4_8MMA_AtomIJNS4_10MMA_TraitsINS4_19SM100_MMA_F8F6F4_SSEJSH_SH_fSE_SE_NS4_17integral_constantINS4_4UMMA5MajorELSQ_1EEENSO_ISQ_LSQ_0EEENSO_INSP_7ScaleInELST_0EEESU_EEEEEENS4_6LayoutISC_NS5_IJNSA_ILi0EEESY_SY_EEEEENS5_IJNS4_10UnderscoreES11_S11_EEEEENS4_13SM90_TMA_LOADENS4_14ComposedLayoutINS4_7SwizzleILi2ELi4ELi3EEENS4_18smem_ptr_flag_bitsILi8EEENSX_INS5_IJSE_NSA_ILi8EEEEEENS5_IJSB_SE_EEEEEEEvNS4_8identityES14_NS15_INS16_ILi3ELi4ELi3EEES19_NSX_INS5_IJS1A_SF_EEENS5_IJSF_SB_EEEEEEEvS1F_EENS_8epilogue10collective18CollectiveEpilogueINS1M_23Sm100TmaWarpSpecializedILi1ELi1ELi32ELb0ELb0EEEJSG_NS5_IJNSX_ISE_SB_EES1R_EEESH_SJ_SH_SJ_NS1M_6fusion15FusionCallbacksIS1Q_NS1T_17LinearCombinationISH_fSH_fLNS_15FloatRoundStyleE2EEESG_S1S_JEEENS4_5SM1004TMEM4LOAD26SM100_TMEM_LOAD_16dp32b32xES14_NS15_IS17_S19_NSX_INS5_IJS1A_SE_EEENS5_IJSE_SB_EEEEEEENS4_39AutoVectorizingCopyWithAssumedAlignmentILi128EEENS4_14SM90_TMA_STOREES26_S28_S28_EEEvvEEEEvNT_6ParamsE:
[----:B------:R-:W1:Y:S01]  /*0000*/  LDC R1, c[0x0][0x37c] ;  /* 0x0000df00ff017b82 */ /* 0x000e620000000800 */
[----:B------:R-:W2:Y:S01]  /*0010*/  S2R R101, SR_TID.X ;  /* 0x0000000000657919 */ /* 0x000ea20000002100 */
[----:B------:R-:W3:Y:S01]  /*0020*/  LDCU.64 UR4, c[0x0][0x890] ;  /* 0x00011200ff0477ac */ /* 0x000ee20008000a00 */
[----:B------:R-:W-:Y:S02]  /*0030*/  PRMT R96, RZ, 0x7610, R96 ;  /* 0x00007610ff607816 */ /* 0x000fe40000000060 */
[----:B------:R-:W-:Y:S01]  /*0040*/  ELECT P5, URZ, PT ;  /* 0x0000000000ff782f */ /* 0x000fe200038a0000 */
[----:B------:R-:W4:Y:S01]  /*0050*/  LDCU.64 UR40, c[0x0][0x358] ;  /* 0x00006b00ff2877ac */ /* 0x000f220008000a00 */
[----:B---3--:R-:W-:-:S04]  /*0060*/  UISETP.NE.U32.AND UP0, UPT, UR4, URZ, UPT ;  /* 0x000000ff0400728c */ /* 0x008fc8000bf05070 */
[----:B------:R-:W-:Y:S01]  /*0070*/  UISETP.NE.AND.EX UP0, UPT, UR5, URZ, UPT, UP0 ;  /* 0x000000ff0500728c */ /* 0x000fe2000bf05300 */
[----:B--2---:R-:W-:-:S05]  /*0080*/  SHF.R.U32.HI R104, RZ, 0x5, R101 ;  /* 0x00000005ff687819 */ /* 0x004fca0000011665 */
[----:B------:R-:W2:Y:S02]  /*0090*/  SHFL.IDX PT, R0, R104, RZ, 0x1f ;  /* 0x00001fff68007589 */ /* 0x000ea400000e0000 */
[----:B--2---:R-:W-:Y:S01]  /*00a0*/  R2UR UR8, R0 ;  /* 0x00000000000872ca */ /* 0x004fe200000e0000 */
[----:B-1--4-:R-:W-:-:S14]  /*00b0*/  BRA.U UP0, `(.L_x_0) ;  /* 0x00000001002c7547 */ /* 0x012fdc000b800000 */
[----:B------:R-:W1:Y:S02]  /*00c0*/  LDCU.64 UR6, c[0x0][0x888] ;  /* 0x00011100ff0677ac */ /* 0x000e640008000a00 */
[----:B-1----:R-:W-:-:S04]  /*00d0*/  UISETP.NE.U32.AND UP0, UPT, UR6, URZ, UPT ;  /* 0x000000ff0600728c */ /* 0x002fc8000bf05070 */
[----:B------:R-:W-:-:S09]  /*00e0*/  UISETP.NE.AND.EX UP0, UPT, UR7, URZ, UPT, UP0 ;  /* 0x000000ff0700728c */ /* 0x000fd2000bf05300 */
[----:B------:R-:W-:Y:S05]  /*00f0*/  BRA.U !UP0, `(.L_x_1) ;  /* 0x0000000108107547 */ /* 0x000fea000b800000 */
[----:B------:R-:W1:Y:S02]  /*0100*/  LDC.64 R2, c[0x0][0x888] ;  /* 0x00022200ff027b82 */ /* 0x000e640000000a00 */
[----:B-1----:R1:W5:Y:S01]  /*0110*/  LDG.E R49, desc[UR40][R2.64] ;  /* 0x0000002802317981 */ /* 0x002362000c1e1900 */
[----:B------:R-:W-:Y:S01]  /*0120*/  HFMA2 R96, -RZ, RZ, 0, 5.9604644775390625e-08 ;  /* 0x00000001ff607431 */ /* 0x000fe200000001ff */
[----:B------:R-:W-:Y:S05]  /*0130*/  BRA `(.L_x_0) ;  /* 0x00000000000c7947 */ /* 0x000fea0003800000 */
.L_x_1:
[----:B------:R-:W1:Y:S01]  /*0140*/  LDCU UR6, c[0x0][0x880] ;  /* 0x00011000ff0677ac */ /* 0x000e620008000800 */
[----:B------:R-:W-:Y:S01]  /*0150*/  HFMA2 R96, -RZ, RZ, 0, 5.9604644775390625e-08 ;  /* 0x00000001ff607431 */ /* 0x000fe200000001ff */
[----:B-1----:R-:W-:-:S07]  /*0160*/  MOV R49, UR6 ;  /* 0x0000000600317c02 */ /* 0x002fce0008000f00 */
.L_x_0:
[----:B------:R-:W2:Y:S02]  /*0170*/  LDCU.64 UR6, c[0x0][0x8b0] ;  /* 0x00011600ff0677ac */ /* 0x000ea40008000a00 */
[----:B--2---:R-:W-:-:S04]  /*0180*/  UISETP.NE.U32.AND UP0, UPT, UR6, URZ, UPT ;  /* 0x000000ff0600728c */ /* 0x004fc8000bf05070 */
[----:B------:R-:W-:-:S09]  /*0190*/  UISETP.NE.AND.EX UP0, UPT, UR7, URZ, UPT, UP0 ;  /* 0x000000ff0700728c */ /* 0x000fd2000bf05300 */
[----:B------:R-:W-:Y:S05]  /*01a0*/  BRA.U UP0, `(.L_x_2) ;  /* 0x0000000100247547 */ /* 0x000fea000b800000 */
[----:B------:R-:W2:Y:S02]  /*01b0*/  LDCU.64 UR6, c[0x0][0x8a8] ;  /* 0x00011500ff0677ac */ /* 0x000ea40008000a00 */
[----:B--2---:R-:W-:-:S04]  /*01c0*/  UISETP.NE.U32.AND UP0, UPT, UR6, URZ, UPT ;  /* 0x000000ff0600728c */ /* 0x004fc8000bf05070 */
[----:B------:R-:W-:-:S09]  /*01d0*/  UISETP.NE.AND.EX UP0, UPT, UR7, URZ, UPT, UP0 ;  /* 0x000000ff0700728c */ /* 0x000fd2000bf05300 */
[----:B------:R-:W-:Y:S05]  /*01e0*/  BRA.U !UP0, `(.L_x_3) ;  /* 0x00000001080c7547 */ /* 0x000fea000b800000 */
[----:B-1----:R-:W1:Y:S02]  /*01f0*/  LDC.64 R2, c[0x0][0x8a8] ;  /* 0x00022a00ff027b82 */ /* 0x002e640000000a00 */
[----:B-1----:R2:W5:Y:S01]  /*0200*/  LDG.E R47, desc[UR40][R2.64] ;  /* 0x00000028022f7981 */ /* 0x002562000c1e1900 */
[----:B------:R-:W-:Y:S05]  /*0210*/  BRA `(.L_x_2) ;  /* 0x0000000000087947 */ /* 0x000fea0003800000 */
.L_x_3:
[----:B------:R-:W2:Y:S02]  /*0220*/  LDCU UR6, c[0x0][0x8a0] ;  /* 0x00011400ff0677ac */ /* 0x000ea40008000800 */
[----:B--2---:R-:W-:Y:S02]  /*0230*/  MOV R47, UR6 ;  /* 0x00000006002f7c02 */ /* 0x004fe40008000f00 */
.L_x_2:
[----:B------:R-:W-:Y:S01]  /*0240*/  IMAD.U32 R0, RZ, RZ, UR8 ;  /* 0x00000008ff007e24 */ /* 0x000fe2000f8e00ff */
[----:B------:R-:W-:Y:S04]  /*0250*/  BSSY.RECONVERGENT B0, `(.L_x_4) ;  /* 0x000000c000007945 */ /* 0x000fe80003800200 */
[C---:B------:R-:W-:Y:S02]  /*0260*/  ISETP.NE.OR P1, PT, R0.reuse, 0x1, !P5 ;  /* 0x000000010000780c */ /* 0x040fe40006f25670 */
[----:B------:R-:W-:-:S11]  /*0270*/  ISETP.NE.OR P0, PT, R0, 0x3, !P5 ;  /* 0x000000030000780c */ /* 0x000fd60006f05670 */
[----:B------:R-:W-:Y:S05]  /*0280*/  @P1 BRA `(.L_x_5) ;  /* 0x0000000000201947 */ /* 0x000fea0003800000 */
[----:B------:R-:W3:Y:S02]  /*0290*/  LDCU.64 UR6, c[0x0][0x348] ;  /* 0x00006900ff0677ac */ /* 0x000ee40008000a00 */
[----:B---3--:R-:W-:Y:S02]  /*02a0*/  UIADD3 UR10, UP1, UPT, UR6, 0x80, URZ ;  /* 0x00000080060a7890 */ /* 0x008fe4000ff3e0ff */
[----:B------:R-:W-:Y:S02]  /*02b0*/  UIADD3 UR6, UP0, UPT, UR6, 0x180, URZ ;  /* 0x0000018006067890 */ /* 0x000fe4000ff1e0ff */
[----:B------:R-:W-:Y:S02]  /*02c0*/  UIADD3.X UR11, UPT, UPT, URZ, UR7, URZ, UP1, !UPT ;  /* 0x00000007ff0b7290 */ /* 0x000fe40008ffe4ff */
[----:B------:R-:W-:-:S07]  /*02d0*/  UIADD3.X UR7, UPT, UPT, URZ, UR7, URZ, UP0, !UPT ;  /* 0x00000007ff077290 */ /* 0x000fce00087fe4ff */
[----:B------:R3:W-:Y:S02]  /*02e0*/  UTMACCTL.PF [UR10] ;  /* 0x000000000a0079b9 */ /* 0x0007e40008040000 */
[----:B------:R3:W-:Y:S02]  /*02f0*/  UTMACCTL.PF [UR6] ;  /* 0x00000000060079b9 */ /* 0x0007e40008040000 */
[----:B---3--:R-:W-:Y:S01]  /*0300*/  NOP ;  /* 0x0000000000007918 */ /* 0x008fe20000000000 */
.L_x_5:
[----:B------:R-:W-:Y:S05]  /*0310*/  BSYNC.RECONVERGENT B0 ;  /* 0x0000000000007941 */ /* 0x000fea0003800200 */
.L_x_4:
[----:B------:R-:W-:Y:S04]  /*0320*/  BSSY.RECONVERGENT B0, `(.L_x_6) ;  /* 0x000000a000007945 */ /* 0x000fe80003800200 */
        /* <DEDUP_REMOVED lines=9> */
.L_x_7:
[----:B------:R-:W-:Y:S05]  /*03c0*/  BSYNC.RECONVERGENT B0 ;  /* 0x0000000000007941 */ /* 0x000fea0003800200 */
.L_x_6:
[----:B------:R-:W3:Y:S01]  /*03d0*/  LDCU.64 UR6, c[0x0][0x888] ;  /* 0x00011100ff0677ac */ /* 0x000ee20008000a00 */
[----:B------:R-:W-:Y:S02]  /*03e0*/  UISETP.EQ.U32.AND UP1, UPT, UR4, URZ, UPT ;  /* 0x000000ff0400728c */ /* 0x000fe4000bf22070 */
[----:B------:R-:W-:Y:S02]  /*03f0*/  UPLOP3.LUT UP2, UPT, UPT, UPT, UPT, 0x80, 0x8 ;  /* 0x000000000008789c */ /* 0x000fe40003f4f070 */
[----:B---3--:R-:W-:-:S04]  /*0400*/  UISETP.NE.U32.AND UP0, UPT, UR6, URZ, UPT ;  /* 0x000000ff0600728c */ /* 0x008fc8000bf05070 */
[----:B------:R-:W-:-:S04]  /*0410*/  UISETP.NE.AND.EX UP0, UPT, UR7, URZ, UPT, UP0 ;  /* 0x000000ff0700728c */ /* 0x000fc8000bf05300 */
[----:B------:R-:W-:-:S04]  /*0420*/  UISETP.EQ.OR.EX UP3, UPT, UR5, URZ, !UP0, UP1 ;  /* 0x000000ff0500728c */ /* 0x000fc8000c762710 */
[----:B------:R-:W-:-:S05]  /*0430*/  UP2UR UR44, UPR, URZ, 0x8 ;  /* 0x00000008ff2c7883 */ /* 0x000fca0008000000 */
[----:B------:R-:W-:Y:S07]  /*0440*/  BRA.U !UP3, `(.L_x_8) ;  /* 0x000000010b207547 */ /* 0x000fee000b800000 */
[----:B------:R-:W-:Y:S01]  /*0450*/  UISETP.NE.U32.AND UP2, UPT, UR4, URZ, UPT ;  /* 0x000000ff0400728c */ /* 0x000fe2000bf45070 */
[----:B-----5:R-:W-:Y:S01]  /*0460*/  FSETP.NEU.AND P0, PT, R49, RZ, PT ;  /* 0x000000ff3100720b */ /* 0x020fe20003f0d000 */
[----:B------:R-:W-:Y:S02]  /*0470*/  USEL UR4, URZ, 0xffffffff, UP0 ;  /* 0xffffffffff047887 */ /* 0x000fe40008000000 */
[----:B------:R-:W-:-:S10]  /*0480*/  UISETP.NE.AND.EX UP2, UPT, UR5, URZ, UPT, UP2 ;  /* 0x000000ff0500728c */ /* 0x000fd4000bf45320 */
[----:B------:R-:W-:Y:S01]  /*0490*/  VOTEU.ANY UP1, P0 ;  /* 0x0000000000ff7886 */ /* 0x000fe20000020100 */
[----:B------:R-:W-:-:S04]  /*04a0*/  @!UP2 USEL UR4, URZ, 0xffffffff, UP1 ;  /* 0xffffffffff04a887 */ /* 0x000fc80008800000 */
[----:B------:R-:W-:-:S04]  /*04b0*/  ULOP3.LUT UR4, UR4, 0x1, URZ, 0xc0, !UPT ;  /* 0x0000000104047892 */ /* 0x000fc8000f8ec0ff */
[----:B------:R-:W-:-:S11]  /*04c0*/  UISETP.NE.U32.AND UP2, UPT, UR4, 0x1, UPT ;  /* 0x000000010400788c */ /* 0x000fd6000bf45070 */
.L_x_8:
[----:B-12---:R-:W1:Y:S01]  /*04d0*/  SHFL.IDX PT, R2, R104, RZ, 0x1f ;  /* 0x00001fff68027589 */ /* 0x006e6200000e0000 */
[----:B------:R-:W-:-:S04]  /*04e0*/  UISETP.NE.AND UP1, UPT, UR8, 0x2, UPT ;  /* 0x000000020800788c */ /* 0x000fc8000bf25270 */
[----:B------:R-:W-:Y:S01]  /*04f0*/  USEL UR13, URZ, 0x1, UP1 ;  /* 0x00000001ff0d7887 */ /* 0x000fe20008800000 */
[----:B-1----:R-:W-:-:S13]  /*0500*/  ISETP.NE.AND P0, PT, R2, RZ, PT ;  /* 0x000000ff0200720c */ /* 0x002fda0003f05270 */
[----:B------:R-:W-:Y:S05]  /*0510*/  @P0 BRA `(.L_x_9) ;  /* 0x00000000009c0947 */ /* 0x000fea0003800000 */
[----:B------:R-:W-:Y:S01]  /*0520*/  ELECT P0, URZ, PT ;  /* 0x0000000000ff782f */ /* 0x000fe20003800000 */
[----:B------:R-:W-:-:S12]  /*0530*/  BSSY.RECONVERGENT B0, `(.L_x_9) ;  /* 0x0000025000007945 */ /* 0x000fd80003800200 */
[----:B------:R-:W-:Y:S05]  /*0540*/  @!P0 BRA `(.L_x_10) ;  /* 0x00000000008c8947 */ /* 0x000fea0003800000 */
[----:B------:R-:W1:Y:S01]  /*0550*/  S2UR UR5, SR_CgaCtaId ;  /* 0x00000000000579c3 */ /* 0x000e620000008800 */
[----:B------:R-:W-:Y:S01]  /*0560*/  UMOV UR6, 0x400 ;  /* 0x0000040000067882 */ /* 0x000fe20000000000 */
[----:B------:R-:W-:Y:S01]  /*0570*/  UMOV UR4, 0x1 ;  /* 0x0000000100047882 */ /* 0x000fe20000000000 */
[----:B-1----:R-:W-:Y:S02]  /*0580*/  ULEA UR5, UR5, UR6, 0x18 ;  /* 0x0000000605057291 */ /* 0x002fe4000f8ec0ff */
[----:B------:R-:W-:-:S04]  /*0590*/  UIADD3 UR6, UPT, UPT, -UR4, 0x100000, URZ ;  /* 0x0010000004067890 */ /* 0x000fc8000fffe1ff */
[----:B------:R-:W-:Y:S02]  /*05a0*/  USHF.L.U32 UR7, UR6, 0xb, URZ ;  /* 0x0000000b06077899 */ /* 0x000fe400080006ff */
[----:B------:R-:W-:Y:S01]  /*05b0*/  USHF.L.U32 UR6, UR6, 0x1, URZ ;  /* 0x0000000106067899 */ /* 0x000fe200080006ff */
[----:B------:R-:W1:Y:S11]  /*05c0*/  FENCE.VIEW.ASYNC.S ;  /* 0x00000000000073c6 */ /* 0x000e760000000000 */
[----:B-1----:R1:W2:Y:S01]  /*05d0*/  SYNCS.EXCH.64 URZ, [UR5], UR6 ;  /* 0x0000000605ff75b2 */ /* 0x0022a20008000100 */
[----:B------:R1:W3:Y:S01]  /*05e0*/  SYNCS.EXCH.64 URZ, [UR5+0x68], UR6 ;  /* 0x0000680605ff75b2 */ /* 0x0002e20008000100 */
[----:B------:R1:W4:Y:S01]  /*05f0*/  SYNCS.EXCH.64 URZ, [UR5+0x8], UR6 ;  /* 0x0000080605ff75b2 */ /* 0x0003220008000100 */
[----:B------:R1:W1:Y:S01]  /*0600*/  SYNCS.EXCH.64 URZ, [UR5+0x70], UR6 ;  /* 0x0000700605ff75b2 */ /* 0x0002620008000100 */
        /* <DEDUP_REMOVED lines=22> */
[----:B--234-:R-:W-:Y:S01]  /*0770*/  NOP ;  /* 0x0000000000007918 */ /* 0x01cfe20000000000 */
.L_x_10:
[----:B-1----:R-:W-:Y:S05]  /*0780*/  BSYNC.RECONVERGENT B0 ;  /* 0x0000000000007941 */ /* 0x002fea0003800200 */
.L_x_9:
[----:B------:R-:W1:Y:S01]  /*0790*/  SHFL.IDX PT, R2, R104, RZ, 0x1f ;  /* 0x00001fff68027589 */ /* 0x000e6200000e0000 */
[----:B------:R-:W-:Y:S01]  /*07a0*/  NOP ;  /* 0x0000000000007918 */ /* 0x000fe20000000000 */
[----:B-1----:R-:W-:-:S13]  /*07b0*/  ISETP.NE.AND P0, PT, R2, 0x1, PT ;  /* 0x000000010200780c */ /* 0x002fda0003f05270 */
[----:B------:R-:W-:Y:S05]  /*07c0*/  @P0 BRA `(.L_x_11) ;  /* 0x0000000000400947 */ /* 0x000fea0003800000 */
[----:B------:R-:W1:Y:S01]  /*07d0*/  S2UR UR6, SR_CgaCtaId ;  /* 0x00000000000679c3 */ /* 0x000e620000008800 */
[----:B------:R-:W-:Y:S01]  /*07e0*/  UMOV UR7, 0x400 ;  /* 0x0000040000077882 */ /* 0x000fe20000000000 */
[----:B------:R-:W-:Y:S01]  /*07f0*/  UMOV UR5, 0x20 ;  /* 0x0000002000057882 */ /* 0x000fe20000000000 */
[----:B------:R-:W-:Y:S01]  /*0800*/  UMOV UR4, 0x80 ;  /* 0x0000008000047882 */ /* 0x000fe20000000000 */
[----:B------:R-:W-:-:S04]  /*0810*/  UIADD3 UR10, UPT, UPT, -UR5, 0x100000, URZ ;  /* 0x00100000050a7890 */ /* 0x000fc8000fffe1ff */
[----:B------:R-:W-:Y:S02]  /*0820*/  USHF.L.U32 UR11, UR10, 0xb, URZ ;  /* 0x0000000b0a0b7899 */ /* 0x000fe400080006ff */
[----:B------:R-:W-:Y:S02]  /*0830*/  USHF.L.U32 UR10, UR10, 0x1, URZ ;  /* 0x000000010a0a7899 */ /* 0x000fe400080006ff */
[----:B------:R-:W-:-:S04]  /*0840*/  UIADD3 UR4, UPT, UPT, -UR4, 0x100000, URZ ;  /* 0x0010000004047890 */ /* 0x000fc8000fffe1ff */
[----:B------:R-:W-:Y:S02]  /*0850*/  USHF.L.U32 UR5, UR4, 0xb, URZ ;  /* 0x0000000b04057899 */ /* 0x000fe400080006ff */
[----:B------:R-:W-:Y:S01]  /*0860*/  USHF.L.U32 UR4, UR4, 0x1, URZ ;  /* 0x0000000104047899 */ /* 0x000fe200080006ff */
[----:B------:R-:W-:Y:S01]  /*0870*/  ELECT P0, URZ, PT ;  /* 0x0000000000ff782f */ /* 0x000fe20003800000 */
[----:B-1----:R-:W-:Y:S01]  /*0880*/  ULEA UR6, UR6, UR7, 0x18 ;  /* 0x0000000706067291 */ /* 0x002fe2000f8ec0ff */
[----:B------:R-:W1:Y:S11]  /*0890*/  FENCE.VIEW.ASYNC.S ;  /* 0x00000000000073c6 */ /* 0x000e760000000000 */
[----:B-1----:R1:W2:Y:S01]  /*08a0*/  SYNCS.EXCH.64 URZ, [UR6+0xd0], UR10 ;  /* 0x0000d00a06ff75b2 */ /* 0x0022a20008000100 */
[----:B------:R1:W3:Y:S01]  /*08b0*/  SYNCS.EXCH.64 URZ, [UR6+0xd8], UR4 ;  /* 0x0000d80406ff75b2 */ /* 0x0002e20008000100 */
[----:B------:R-:W-:Y:S01]  /*08c0*/  NOP ;  /* 0x0000000000007918 */ /* 0x000fe20000000000 */
.L_x_11:
[----:B------:R-:W4:Y:S01]  /*08d0*/  SHFL.IDX PT, R2, R104, RZ, 0x1f ;  /* 0x00001fff68027589 */ /* 0x000f2200000e0000 */
[----:B------:R-:W-:Y:S01]  /*08e0*/  NOP ;  /* 0x0000000000007918 */ /* 0x000fe20000000000 */
[----:B----4-:R-:W-:-:S13]  /*08f0*/  ISETP.NE.AND P0, PT, R2, 0x3, PT ;  /* 0x000000030200780c */ /* 0x010fda0003f05270 */
[----:B------:R-:W-:Y:S05]  /*0900*/  @P0 BRA `(.L_x_12) ;  /* 0x0000000000300947 */ /* 0x000fea0003800000 */
[----:B-1----:R-:W1:Y:S01]  /*0910*/  S2UR UR5, SR_CgaCtaId ;  /* 0x00000000000579c3 */ /* 0x002e620000008800 */
[----:B------:R-:W-:Y:S01]  /*0920*/  UMOV UR6, 0x400 ;  /* 0x0000040000067882 */ /* 0x000fe20000000000 */
[----:B------:R-:W-:Y:S01]  /*0930*/  UMOV UR4, 0x20 ;  /* 0x0000002000047882 */ /* 0x000fe20000000000 */
[----:B------:R-:W-:Y:S01]  /*0940*/  ELECT P0, URZ, PT ;  /* 0x0000000000ff782f */ /* 0x000fe20003800000 */
[----:B-1----:R-:W-:Y:S02]  /*0950*/  ULEA UR5, UR5, UR6, 0x18 ;  /* 0x0000000605057291 */ /* 0x002fe4000f8ec0ff */
[----:B------:R-:W-:-:S04]  /*0960*/  UIADD3 UR6, UPT, UPT, -UR4, 0x100000, URZ ;  /* 0x0010000004067890 */ /* 0x000fc8000fffe1ff */
[----:B------:R-:W-:Y:S02]  /*0970*/  USHF.L.U32 UR7, UR6, 0xb, URZ ;  /* 0x0000000b06077899 */ /* 0x000fe400080006ff */
[----:B------:R-:W-:Y:S01]  /*0980*/  USHF.L.U32 UR6, UR6, 0x1, URZ ;  /* 0x0000000106067899 */ /* 0x000fe200080006ff */
[----:B------:R-:W1:Y:S11]  /*0990*/  FENCE.VIEW.ASYNC.S ;  /* 0x00000000000073c6 */ /* 0x000e760000000000 */
[----:B-1----:R4:W1:Y:S01]  /*09a0*/  SYNCS.EXCH.64 URZ, [UR5+0xe0], UR6 ;  /* 0x0000e00605ff75b2 */ /* 0x0028620008000100 */
[----:B------:R4:W1:Y:S02]  /*09b0*/  SYNCS.EXCH.64 URZ, [UR5+0xe8], UR6 ;  /* 0x0000e80605ff75b2 */ /* 0x0008640008000100 */
[----:B----4-:R-:W-:Y:S01]  /*09c0*/  NOP ;  /* 0x0000000000007918 */ /* 0x010fe20000000000 */
.L_x_12:
[----:B------:R-:W4:Y:S01]  /*09d0*/  SHFL.IDX PT, R2, R104, RZ, 0x1f ;  /* 0x00001fff68027589 */ /* 0x000f2200000e0000 */
[----:B------:R-:W-:Y:S01]  /*09e0*/  NOP ;  /* 0x0000000000007918 */ /* 0x000fe20000000000 */
[----:B----4-:R-:W-:-:S13]  /*09f0*/  ISETP.NE.AND P0, PT, R2, 0x4, PT ;  /* 0x000000040200780c */ /* 0x010fda0003f05270 */
[----:B------:R-:W-:Y:S05]  /*0a00*/  @P0 BRA `(.L_x_13) ;  /* 0x00000000004c0947 */ /* 0x000fea0003800000 */
[----:B-1----:R-:W1:Y:S01]  /*0a10*/  S2UR UR5, SR_CgaCtaId ;  /* 0x00000000000579c3 */ /* 0x002e620000008800 */
[----:B------:R-:W-:Y:S01]  /*0a20*/  UMOV UR7, 0x100 ;  /* 0x0000010000077882 */ /* 0x000fe20000000000 */
[----:B------:R-:W-:Y:S01]  /*0a30*/  UMOV UR6, 0x400 ;  /* 0x0000040000067882 */ /* 0x000fe20000000000 */
[----:B------:R-:W-:Y:S01]  /*0a40*/  USEL UR7, UR7, 0xe0, UP2 ;  /* 0x000000e007077887 */ /* 0x000fe20009000000 */
[----:B------:R-:W-:Y:S01]  /*0a50*/  UMOV UR4, 0x1 ;  /* 0x0000000100047882 */ /* 0x000fe20000000000 */
[----:B------:R-:W-:Y:S01]  /*0a60*/  ELECT P0, URZ, PT ;  /* 0x0000000000ff782f */ /* 0x000fe20003800000 */
[----:B------:R-:W-:-:S04]  /*0a70*/  UIADD3 UR10, UPT, UPT, -UR4, 0x100000, URZ ;  /* 0x00100000040a7890 */ /* 0x000fc8000fffe1ff */
[----:B------:R-:W-:Y:S02]  /*0a80*/  USHF.L.U32 UR11, UR10, 0xb, URZ ;  /* 0x0000000b0a0b7899 */ /* 0x000fe400080006ff */
[----:B------:R-:W-:Y:S02]  /*0a90*/  USHF.L.U32 UR10, UR10, 0x1, URZ ;  /* 0x000000010a0a7899 */ /* 0x000fe400080006ff */
[----:B-1----:R-:W-:Y:S02]  /*0aa0*/  ULEA UR5, UR5, UR6, 0x18 ;  /* 0x0000000605057291 */ /* 0x002fe4000f8ec0ff */
[----:B------:R-:W-:-:S04]  /*0ab0*/  UIADD3 UR6, UPT, UPT, -UR7, 0x100000, URZ ;  /* 0x0010000007067890 */ /* 0x000fc8000fffe1ff */
[----:B------:R-:W-:Y:S02]  /*0ac0*/  USHF.L.U32 UR7, UR6, 0xb, URZ ;  /* 0x0000000b06077899 */ /* 0x000fe400080006ff */
[----:B------:R-:W-:Y:S01]  /*0ad0*/  USHF.L.U32 UR6, UR6, 0x1, URZ ;  /* 0x0000000106067899 */ /* 0x000fe200080006ff */
[----:B------:R-:W1:Y:S03]  /*0ae0*/  FENCE.VIEW.ASYNC.S ;  /* 0x00000000000073c6 */ /* 0x000e660000000000 */
[----:B-1----:R4:W1:Y:S08]  /*0af0*/  SYNCS.EXCH.64 URZ, [UR5+0xf0], UR10 ;  /* 0x0000f00a05ff75b2 */ /* 0x0028700008000100 */
[----:B------:R4:W1:Y:S01]  /*0b00*/  SYNCS.EXCH.64 URZ, [UR5+0x100], UR6 ;  /* 0x0001000605ff75b2 */ /* 0x0008620008000100 */
[----:B------:R4:W1:Y:S01]  /*0b10*/  SYNCS.EXCH.64 URZ, [UR5+0xf8], UR10 ;  /* 0x0000f80a05ff75b2 */ /* 0x0008620008000100 */
[----:B------:R4:W1:Y:S02]  /*0b20*/  SYNCS.EXCH.64 URZ, [UR5+0x108], UR6 ;  /* 0x0001080605ff75b2 */ /* 0x0008640008000100 */
[----:B----4-:R-:W-:Y:S01]  /*0b30*/  NOP ;  /* 0x0000000000007918 */ /* 0x010fe20000000000 */
.L_x_13:
[----:B------:R-:W4:Y:S01]  /*0b40*/  SHFL.IDX PT, R2, R104, RZ, 0x1f ;  /* 0x00001fff68027589 */ /* 0x000f2200000e0000 */
[----:B------:R-:W-:Y:S01]  /*0b50*/  NOP ;  /* 0x0000000000007918 */ /* 0x000fe20000000000 */
[----:B----4-:R-:W-:-:S13]  /*0b60*/  ISETP.NE.AND P0, PT, R2, 0x5, PT ;  /* 0x000000050200780c */ /* 0x010fda0003f05270 */
[----:B------:R-:W-:Y:S05]  /*0b70*/  @P0 BRA `(.L_x_14) ;  /* 0x0000000000580947 */ /* 0x000fea0003800000 */
[----:B-1----:R-:W1:Y:S01]  /*0b80*/  S2UR UR6, SR_CgaCtaId ;  /* 0x00000000000679c3 */ /* 0x002e620000008800 */
        /* <DEDUP_REMOVED lines=12> */
[----:B-1----:R4:W1:Y:S01]  /*0c50*/  SYNCS.EXCH.64 URZ, [UR6+0x110], UR10 ;  /* 0x0001100a06ff75b2 */ /* 0x0028620008000100 */
[----:B------:R4:W1:Y:S01]  /*0c60*/  SYNCS.EXCH.64 URZ, [UR6+0x130], UR4 ;  /* 0x0001300406ff75b2 */ /* 0x0008620008000100 */
[----:B------:R4:W1:Y:S01]  /*0c70*/  SYNCS.EXCH.64 URZ, [UR6+0x118], UR10 ;  /* 0x0001180a06ff75b2 */ /* 0x0008620008000100 */
[----:B------:R4:W1:Y:S01]  /*0c80*/  SYNCS.EXCH.64 URZ, [UR6+0x138], UR4 ;  /* 0x0001380406ff75b2 */ /* 0x0008620008000100 */
[----:B------:R4:W1:Y:S01]  /*0c90*/  SYNCS.EXCH.64 URZ, [UR6+0x120], UR10 ;  /* 0x0001200a06ff75b2 */ /* 0x0008620008000100 */
[----:B------:R4:W1:Y:S01]  /*0ca0*/  SYNCS.EXCH.64 URZ, [UR6+0x140], UR4 ;  /* 0x0001400406ff75b2 */ /* 0x0008620008000100 */
[----:B------:R4:W1:Y:S01]  /*0cb0*/  SYNCS.EXCH.64 URZ, [UR6+0x128], UR10 ;  /* 0x0001280a06ff75b2 */ /* 0x0008620008000100 */
[----:B------:R4:W1:Y:S02]  /*0cc0*/  SYNCS.EXCH.64 URZ, [UR6+0x148], UR4 ;  /* 0x0001480406ff75b2 */ /* 0x0008640008000100 */
[----:B----4-:R-:W-:Y:S01]  /*0cd0*/  NOP ;  /* 0x0000000000007918 */ /* 0x010fe20000000000 */
.L_x_14:
        /* <DEDUP_REMOVED lines=14> */
[----:B------:R4:W1:Y:S01]  /*0dc0*/  SYNCS.EXCH.64 URZ, [UR5+0x160], UR6 ;  /* 0x0001600605ff75b2 */ /* 0x0008620008000100 */
[----:B------:R4:W1:Y:S01]  /*0dd0*/  SYNCS.EXCH.64 URZ, [UR5+0x158], UR6 ;  /* 0x0001580605ff75b2 */ /* 0x0008620008000100 */
[----:B------:R4:W1:Y:S02]  /*0de0*/  SYNCS.EXCH.64 URZ, [UR5+0x168], UR6 ;  /* 0x0001680605ff75b2 */ /* 0x0008640008000100 */
[----:B----4-:R-:W-:Y:S01]  /*0df0*/  NOP ;  /* 0x0000000000007918 */ /* 0x010fe20000000000 */
.L_x_15:
[----:B-1----:R-:W1:Y:S01]  /*0e00*/  S2UR UR5, SR_CTAID.X ;  /* 0x00000000000579c3 */ /* 0x002e620000002500 */
[----:B------:R-:W-:-:S05]  /*0e10*/  CS2R.32 R97, SR_CgaSize ;  /* 0x0000000000617805 */ /* 0x000fca0000008a00 */
[----:B------:R-:W-:-:S05]  /*0e20*/  IMAD R97, R97, -0xa0, RZ ;  /* 0xffffff6061617824 */ /* 0x000fca00078e02ff */
[----:B------:R-:W-:-:S14]  /*0e30*/  R2UR UR7, R97 ;  /* 0x00000000610772ca */ /* 0x000fdc00000e0000 */
[----:B------:R-:W4:Y:S01]  /*0e40*/  LDCU UR7, c[0x0][UR7+0x2b0] ;  /* 0x00005600070777ac */ /* 0x000f220008000800 */
[----:B------:R-:W-:Y:S01]  /*0e50*/  NOP ;  /* 0x0000000000007918 */ /* 0x000fe20000000000 */
[----:B------:R-:W-:-:S05]  /*0e60*/  CS2R.32 R97, SR_CgaSize ;  /* 0x0000000000617805 */ /* 0x000fca0000008a00 */
[----:B------:R-:W-:-:S05]  /*0e70*/  IMAD R97, R97, -0xa0, RZ ;  /* 0xffffff6061617824 */ /* 0x000fca00078e02ff */
[----:B------:R-:W-:-:S14]  /*0e80*/  R2UR UR6, R97 ;  /* 0x00000000610672ca */ /* 0x000fdc00000e0000 */
[----:B------:R-:W2:Y:S01]  /*0e90*/  LDCU UR6, c[0x0][UR6+0x2b4] ;  /* 0x00005680060677ac */ /* 0x000ea20008000800 */
[----:B------:R-:W3:Y:S08]  /*0ea0*/  S2UR UR4, SR_CTAID.Y ;  /* 0x00000000000479c3 */ /* 0x000ef00000002600 */
[----:B------:R-:W2:Y:S01]  /*0eb0*/  LDC R9, c[0x0][0xb24] ;  /* 0x0002c900ff097b82 */ /* 0x000ea20000000800 */
[----:B-1----:R-:W-:-:S02]  /*0ec0*/  I2FP.F32.U32 R5, UR5 ;  /* 0x0000000500057c45 */ /* 0x002fc40008201000 */
[----:B------:R-:W-:-:S05]  /*0ed0*/  CS2R.32 R3, SR_CgaSize ;  /* 0x0000000000037805 */ /* 0x000fca0000008a00 */
[----:B------:R-:W-:-:S06]  /*0ee0*/  IMAD R3, R3, -0xa0, RZ ;  /* 0xffffff6003037824 */ /* 0x000fcc00078e02ff */
[----:B------:R-:W1:Y:S01]  /*0ef0*/  LDC R3, c[0x0][R3+0x2a0] ;  /* 0x0000a80003037b82 */ /* 0x000e620000000800 */
[----:B------:R-:W-:Y:S01]  /*0f00*/  MOV R97, UR5 ;  /* 0x0000000500617c02 */ /* 0x000fe20008000f00 */
[----:B----4-:R-:W-:Y:S01]  /*0f10*/  FMUL R5, R5, UR7 ;  /* 0x0000000705057c20 */ /* 0x010fe20008400000 */
[----:B---3--:R-:W-:Y:S02]  /*0f20*/  I2FP.F32.U32 R4, UR4 ;  /* 0x0000000400047c45 */ /* 0x008fe40008201000 */
[----:B------:R-:W-:-:S05]  /*0f30*/  CS2R.32 R2, SR_CgaSize ;  /* 0x0000000000027805 */ /* 0x000fca0000008a00 */
[----:B------:R-:W-:-:S06]  /*0f40*/  IMAD R2, R2, -0xa0, RZ ;  /* 0xffffff6002027824 */ /* 0x000fcc00078e02ff */
[----:B------:R-:W3:Y:S01]  /*0f50*/  LDC R2, c[0x0][R2+0x2a4] ;  /* 0x0000a90002027b82 */ /* 0x000ee20000000800 */
[----:B------:R-:W4:Y:S01]  /*0f60*/  F2I.U32.TRUNC.NTZ R90, R5 ;  /* 0x00000005005a7305 */ /* 0x000f22000020f000 */
[----:B------:R-:W-:Y:S01]  /*0f70*/  MOV R91, UR4 ;  /* 0x00000004005b7c02 */ /* 0x000fe20008000f00 */
[----:B--2---:R-:W-:-:S05]  /*0f80*/  FMUL R4, R4, UR6 ;  /* 0x0000000604047c20 */ /* 0x004fca0008400000 */
[----:B------:R-:W-:Y:S01]  /*0f90*/  BAR.SYNC.DEFER_BLOCKING 0x0 ;  /* 0x0000000000007b1d */ /* 0x000fe20000010000 */
[----:B------:R-:W-:-:S05]  /*0fa0*/  ISETP.GE.AND P0, PT, R9, 0x1, PT ;  /* 0x000000010900780c */ /* 0x000fca0003f06270 */
[----:B------:R-:W2:Y:S02]  /*0fb0*/  F2I.U32.TRUNC.NTZ R79, R4 ;  /* 0x00000004004f7305 */ /* 0x000ea4000020f000 */
[----:B------:R-:W3:Y:S01]  /*0fc0*/  S2UR UR36, SR_CTAID.Z ;  /* 0x00000000002479c3 */ /* 0x000ee20000002700 */
[----:B----4-:R-:W-:-:S05]  /*0fd0*/  IADD3 R90, PT, PT, -R90, RZ, RZ ;  /* 0x000000ff5a5a7210 */ /* 0x010fca0007ffe1ff */
[----:B-1----:R-:W-:Y:S01]  /*0fe0*/  IMAD R90, R3, R90, UR5 ;  /* 0x00000005035a7e24 */ /* 0x002fe2000f8e025a */
[----:B--2---:R-:W-:-:S05]  /*0ff0*/  IADD3 R79, PT, PT, -R79, RZ, RZ ;  /* 0x000000ff4f4f7210 */ /* 0x004fca0007ffe1ff */
[----:B---3--:R-:W-:Y:S01]  /*1000*/  IMAD R79, R2, R79, UR4 ;  /* 0x00000004024f7e24 */ /* 0x008fe2000f8e024f */
[----:B------:R-:W-:Y:S06]  /*1010*/  @!P0 BRA `(.L_x_16) ;  /* 0x0000000000b88947 */ /* 0x000fec0003800000 */
[----:B------:R-:W1:Y:S01]  /*1020*/  LDC.64 R4, c[0x0][0xb18] ;  /* 0x0002c600ff047b82 */ /* 0x000e620000000a00 */
[----:B------:R-:W-:-:S07]  /*1030*/  ISETP.NE.AND P0, PT, R9, 0x1, PT ;  /* 0x000000010900780c */ /* 0x000fce0003f05270 */
[----:B------:R-:W2:Y:S08]  /*1040*/  LDC R10, c[0x0][0xb0c] ;  /* 0x0002c300ff0a7b82 */ /* 0x000eb00000000800 */
[----:B------:R-:W3:Y:S08]  /*1050*/  LDC R11, c[0x0][0x370] ;  /* 0x0000dc00ff0b7b82 */ /* 0x000ef00000000800 */
[----:B------:R-:W4:Y:S01]  /*1060*/  LDC R12, c[0x0][0x374] ;  /* 0x0000dd00ff0c7b82 */ /* 0x000f220000000800 */
[----:B-1----:R-:W-:-:S07]  /*1070*/  ISETP.NE.AND P1, PT, R4, 0x1, PT ;  /* 0x000000010400780c */ /* 0x002fce0003f25270 */
[----:B------:R-:W3:Y:S01]  /*1080*/  LDC.64 R6, c[0x0][0xb10] ;  /* 0x0002c400ff067b82 */ /* 0x000ee20000000a00 */
[----:B--2---:R-:W-:-:S07]  /*1090*/  ISETP.NE.AND P2, PT, R10, 0x1, PT ;  /* 0x000000010a00780c */ /* 0x004fce0003f45270 */
[----:B------:R-:W1:Y:S08]  /*10a0*/  LDC R8, c[0x0][0xb20] ;  /* 0x0002c800ff087b82 */ /* 0x000e700000000800 */
[----:B------:R-:W2:Y:S01]  /*10b0*/  LDC.64 R2, c[0x0][0xb28] ;  /* 0x0002ca00ff027b82 */ /* 0x000ea20000000a00 */
[----:B----4-:R-:W-:-:S04]  /*10c0*/  IMAD.HI.U32 R13, R12, R5, RZ ;  /* 0x000000050c0d7227 */ /* 0x010fc800078e00ff */
[----:B------:R-:W-:-:S04]  /*10d0*/  IMAD.HI.U32 R5, R91, R5, RZ ;  /* 0x000000055b057227 */ /* 0x000fc800078e00ff */
[----:B---3--:R-:W-:-:S04]  /*10e0*/  IMAD.HI.U32 R14, R11, R6, RZ ;  /* 0x000000060b0e7227 */ /* 0x008fc800078e00ff */
[----:B------:R-:W-:Y:S01]  /*10f0*/  IMAD.HI.U32 R16, R97, R6, RZ ;  /* 0x0000000661107227 */ /* 0x000fe200078e00ff */
[-C--:B------:R-:W-:Y:S02]  /*1100*/  @P2 SHF.R.U32.HI R11, RZ, R7.reuse, R14 ;  /* 0x00000007ff0b2219 */ /* 0x080fe4000001160e */
[-C--:B-1----:R-:W-:Y:S02]  /*1110*/  @P1 SHF.R.U32.HI R12, RZ, R8.reuse, R13 ;  /* 0x00000008ff0c1219 */ /* 0x082fe4000001160d */
[----:B------:R-:W-:Y:S02]  /*1120*/  SHF.R.U32.HI R8, RZ, R8, R5 ;  /* 0x00000008ff087219 */ /* 0x000fe40000011605 */
[----:B------:R-:W-:Y:S02]  /*1130*/  SHF.R.U32.HI R16, RZ, R7, R16 ;  /* 0x00000007ff107219 */ /* 0x000fe40000011610 */
[----:B------:R-:W-:Y:S01]  /*1140*/  SEL R5, R91, R8, !P1 ;  /* 0x000000085b057207 */ /* 0x000fe20004800000 */
[----:B--2---:R-:W-:Y:S01]  /*1150*/  IMAD.HI.U32 R14, R12, R2, RZ ;  /* 0x000000020c0e7227 */ /* 0x004fe200078e00ff */
[----:B------:R-:W-:-:S03]  /*1160*/  SEL R7, R97, R16, !P2 ;  /* 0x0000001061077207 */ /* 0x000fc60005000000 */
[----:B------:R-:W-:Y:S01]  /*1170*/  IMAD.HI.U32 R6, R11, R2, RZ ;  /* 0x000000020b067227 */ /* 0x000fe200078e00ff */
[----:B------:R-:W-:-:S04]  /*1180*/  @P0 SHF.R.U32.HI R12, RZ, R3, R14 ;  /* 0x00000003ff0c0219 */ /* 0x000fc8000001160e */
[----:B------:R-:W-:Y:S01]  /*1190*/  @P0 SHF.R.U32.HI R11, RZ, R3, R6 ;  /* 0x00000003ff0b0219 */ /* 0x000fe20000011606 */
[----:B------:R-:W-:-:S04]  /*11a0*/  IMAD R12, R12, R9, RZ ;  /* 0x000000090c0c7224 */ /* 0x000fc800078e02ff */
[----:B------:R-:W-:Y:S01]  /*11b0*/  IMAD R6, R11, R9, RZ ;  /* 0x000000090b067224 */ /* 0x000fe200078e02ff */
[----:B------:R-:W-:-:S04]  /*11c0*/  ISETP.GE.AND P1, PT, R5, R12, PT ;  /* 0x0000000c0500720c */ /* 0x000fc80003f26270 */
[----:B------:R-:W-:Y:S01]  /*11d0*/  ISETP.GE.OR P1, PT, R7, R6, P1 ;  /* 0x000000060700720c */ /* 0x000fe20000f26670 */
[----:B------:R-:W-:-:S05]  /*11e0*/  IMAD.HI.U32 R6, R5, R2, RZ ;  /* 0x0000000205067227 */ /* 0x000fca00078e00ff */
[----:B------:R-:W-:-:S04]  /*11f0*/  SHF.R.U32.HI R6, RZ, R3, R6 ;  /* 0x00000003ff067219 */ /* 0x000fc80000011606 */
[----:B------:R-:W-:-:S03]  /*1200*/  SEL R6, R5, R6, !P0 ;  /* 0x0000000605067207 */ /* 0x000fc60004000000 */
[----:B------:R-:W-:Y:S01]  /*1210*/  @!P1 IMAD.HI.U32 R8, R7, R2, RZ ;  /* 0x0000000207089227 */ /* 0x000fe200078e00ff */
[----:B------:R-:W-:-:S04]  /*1220*/  IADD3 R2, PT, PT, -R6, RZ, RZ ;  /* 0x000000ff06027210 */ /* 0x000fc80007ffe1ff */
[----:B------:R-:W-:Y:S01]  /*1230*/  @!P1 SHF.R.U32.HI R8, RZ, R3, R8 ;  /* 0x00000003ff089219 */ /* 0x000fe20000011608 */
[----:B------:R-:W-:-:S03]  /*1240*/  IMAD R2, R9, R2, R5 ;  /* 0x0000000209027224 */ /* 0x000fc600078e0205 */
[----:B------:R-:W-:Y:S02]  /*1250*/  @!P1 SEL R3, R7, R8, !P0 ;  /* 0x0000000807039207 */ /* 0x000fe40004000000 */
[----:B------:R-:W-:-:S03]  /*1260*/  IADD3 R8, PT, PT, -R5, RZ, RZ ;  /* 0x000000ff05087210 */ /* 0x000fc60007ffe1ff */
[--C-:B------:R-:W-:Y:S02]  /*1270*/  @!P1 IMAD.IADD R6, R6, 0x1, -R3.reuse ;  /* 0x0000000106069824 */ /* 0x100fe400078e0a03 */
[----:B------:R-:W-:Y:S01]  /*1280*/  @!P1 IMAD R3, R2, R11, R3 ;  /* 0x0000000b02039224 */ /* 0x000fe200078e0203 */
[----:B------:R-:W-:Y:S01]  /*1290*/  IADD3 R2, PT, PT, -R7, RZ, RZ ;  /* 0x000000ff07027210 */ /* 0x000fe20007ffe1ff */
[----:B------:R-:W-:Y:S02]  /*12a0*/  @!P1 IMAD R5, R6, R9, R7 ;  /* 0x0000000906059224 */ /* 0x000fe400078e0207 */
[----:B------:R-:W-:Y:S02]  /*12b0*/  IMAD R8, R4, R8, R91 ;  /* 0x0000000804087224 */ /* 0x000fe400078e025b */
[----:B------:R-:W-:Y:S02]  /*12c0*/  @!P1 IMAD.MOV.U32 R7, RZ, RZ, R3 ;  /* 0x000000ffff079224 */ /* 0x000fe400078e0003 */
[----:B------:R-:W-:-:S02]  /*12d0*/  IMAD R2, R10, R2, R97 ;  /* 0x000000020a027224 */ /* 0x000fc400078e0261 */
[----:B------:R-:W-:Y:S02]  /*12e0*/  IMAD R91, R5, R4, R8 ;  /* 0x00000004055b7224 */ /* 0x000fe400078e0208 */
[----:B------:R-:W-:Y:S02]  /*12f0*/  IMAD R97, R7, R10, R2 ;  /* 0x0000000a07617224 */ /* 0x000fe400078e0202 */
.L_x_16:
[----:B------:R-:W1:Y:S01]  /*1300*/  LDCU UR4, c[0x0][0xb30] ;  /* 0x00016600ff0477ac */ /* 0x000e620008000800 */
[----:B------:R-:W2:Y:S08]  /*1310*/  S2UR UR37, SR_CgaCtaId ;  /* 0x00000000002579c3 */ /* 0x000eb00000008800 */
[----:B------:R-:W3:Y:S01]  /*1320*/  LDC R40, c[0x0][0xb24] ;  /* 0x0002c900ff287b82 */ /* 0x000ee20000000800 */
[----:B-1----:R-:W-:-:S09]  /*1330*/  UISETP.NE.AND UP1, UPT, UR4, 0x1, UPT ;  /* 0x000000010400788c */ /* 0x002fd2000bf25270 */
[----:B--2---:R-:W-:Y:S05]  /*1340*/  BRA.U UP1, `(.L_x_17) ;  /* 0x0000000101407547 */ /* 0x004fea000b800000 */
[----:B------:R-:W1:Y:S08]  /*1350*/  LDC.64 R4, c[0x0][0xb10] ;  /* 0x0002c400ff047b82 */ /* 0x000e700000000a00 */
[----:B------:R-:W2:Y:S08]  /*1360*/  LDC.64 R2, c[0x0][0xb18] ;  /* 0x0002c600ff027b82 */ /* 0x000eb00000000a00 */
[----:B------:R-:W4:Y:S08]  /*1370*/  LDC R6, c[0x0][0xb20] ;  /* 0x0002c800ff067b82 */ /* 0x000f300000000800 */
[----:B------:R-:W3:Y:S01]  /*1380*/  LDC R8, c[0x0][0xb0c] ;  /* 0x0002c300ff087b82 */ /* 0x000ee20000000800 */
[----:B-1----:R-:W-:-:S05]  /*1390*/  IMAD.HI.U32 R4, R97, R4, RZ ;  /* 0x0000000461047227 */ /* 0x002fca00078e00ff */
[----:B------:R-:W-:Y:S01]  /*13a0*/  SHF.R.U32.HI R4, RZ, R5, R4 ;  /* 0x00000005ff047219 */ /* 0x000fe20000011604 */
[----:B--2---:R-:W-:Y:S01]  /*13b0*/  IMAD.HI.U32 R3, R91, R3, RZ ;  /* 0x000000035b037227 */ /* 0x004fe200078e00ff */
[----:B------:R-:W-:-:S04]  /*13c0*/  ISETP.NE.AND P0, PT, R2, 0x1, PT ;  /* 0x000000010200780c */ /* 0x000fc80003f05270 */
[----:B----4-:R-:W-:-:S04]  /*13d0*/  SHF.R.U32.HI R6, RZ, R6, R3 ;  /* 0x00000006ff067219 */ /* 0x010fc80000011603 */
[----:B------:R-:W-:Y:S02]  /*13e0*/  SEL R3, R91, R6, !P0 ;  /* 0x000000065b037207 */ /* 0x000fe40004000000 */
[----:B---3--:R-:W-:-:S04]  /*13f0*/  ISETP.NE.AND P1, PT, R8, 0x1, PT ;  /* 0x000000010800780c */ /* 0x008fc80003f25270 */
[----:B------:R-:W-:-:S05]  /*1400*/  SEL R4, R97, R4, !P1 ;  /* 0x0000000461047207 */ /* 0x000fca0004800000 */
[----:B------:R-:W-:Y:S02]  /*1410*/  IMAD.IADD R5, R3, 0x1, -R4 ;  /* 0x0000000103057824 */ /* 0x000fe400078e0a04 */
[----:B------:R-:W-:Y:S02]  /*1420*/  IMAD.IADD R3, R4, 0x1, -R3 ;  /* 0x0000000104037824 */ /* 0x000fe400078e0a03 */
[----:B------:R-:W-:Y:S02]  /*1430*/  IMAD R97, R5, R8, R97 ;  /* 0x0000000805617224 */ /* 0x000fe400078e0261 */
[----:B------:R-:W-:-:S07]  /*1440*/  IMAD R91, R3, R2, R91 ;  /* 0x00000002035b7224 */ /* 0x000fce00078e025b */
.L_x_17:
[----:B------:R-:W-:Y:S01]  /*1450*/  BAR.SYNC.DEFER_BLOCKING 0x0 ;  /* 0x0000000000007b1d */ /* 0x000fe20000010000 */
[----:B------:R-:W-:Y:S01]  /*1460*/  UISETP.NE.AND UP1, UPT, UR8, 0x2, UPT ;  /* 0x000000020800788c */ /* 0x000fe2000bf25270 */
[----:B------:R-:W-:Y:S02]  /*1470*/  ISETP.NE.OR P5, PT, R0, 0x2, !P5 ;  /* 0x000000020000780c */ /* 0x000fe40006fa5670 */
[----:B------:R-:W-:-:S06]  /*1480*/  LOP3.LUT R2, R101, 0x1f, RZ, 0xc0, !PT ;  /* 0x0000001f65027812 */ /* 0x000fcc00078ec0ff */
[----:B------:R-:W-:Y:S05]  /*1490*/  BRA.U UP1, `(.L_x_18) ;  /* 0x0000001501987547 */ /* 0x000fea000b800000 */
[----:B------:R-:W1:Y:S01]  /*14a0*/  LDCU UR13, c[0x0][0x38c] ;  /* 0x00007180ff0d77ac */ /* 0x000e620008000800 */
[----:B------:R-:W2:Y:S01]  /*14b0*/  LDC R9, c[0x0][0x370] ;  /* 0x0000dc00ff097b82 */ /* 0x000ea20000000800 */
[----:B------:R-:W-:Y:S01]  /*14c0*/  PLOP3.LUT P1, PT, PT, PT, UP2, 0x80, 0x8 ;  /* 0x000000000008781c */ /* 0x000fe20003f2f028 */
[----:B------:R-:W-:Y:S01]  /*14d0*/  IMAD.MOV.U32 R15, RZ, RZ, 0x1 ;  /* 0x00000001ff0f7424 */ /* 0x000fe200078e00ff */
[----:B------:R-:W-:Y:S01]  /*14e0*/  ISETP.EQ.OR P4, PT, R2, RZ, P5 ;  /* 0x000000ff0200720c */ /* 0x000fe20002f82670 */
[----:B------:R-:W-:Y:S01]  /*14f0*/  IMAD.MOV.U32 R14, RZ, RZ, RZ ;  /* 0x000000ffff0e7224 */ /* 0x000fe200078e00ff */
[----:B------:R-:W-:Y:S02]  /*1500*/  PLOP3.LUT P1, PT, P1, PT, PT, 0x8, 0x80 ;  /* 0x000000000080781c */ /* 0x000fe40000f2e170 */
[----:B------:R-:W-:Y:S01]  /*1510*/  CS2R R12, SRZ ;  /* 0x00000000000c7805 */ /* 0x000fe2000001ff00 */
[----:B------:R-:W-:Y:S01]  /*1520*/  IMAD.MOV.U32 R10, RZ, RZ, 0x1 ;  /* 0x00000001ff0a7424 */ /* 0x000fe200078e00ff */
[----:B------:R-:W4:Y:S01]  /*1530*/  LDC R0, c[0x0][0x374] ;  /* 0x0000dd00ff007b82 */ /* 0x000f220000000800 */
[----:B------:R-:W2:Y:S01]  /*1540*/  LDCU.64 UR22, c[0x0][0x348] ;  /* 0x00006900ff1677ac */ /* 0x000ea20008000a00 */
[----:B------:R-:W-:Y:S01]  /*1550*/  UMOV UR6, URZ ;  /* 0x000000ff00067c82 */ /* 0x000fe20008000000 */
[----:B-1----:R-:W-:-:S04]  /*1560*/  UIADD3 UR5, UPT, UPT, UR13, 0x7f, URZ ;  /* 0x0000007f0d057890 */ /* 0x002fc8000fffe0ff */
[----:B------:R-:W-:-:S04]  /*1570*/  USHF.R.S32.HI UR4, URZ, 0x1f, UR5 ;  /* 0x0000001fff047899 */ /* 0x000fc80008011405 */
[----:B------:R-:W-:-:S04]  /*1580*/  ULEA.HI UR4, UR4, UR5, URZ, 0x7 ;  /* 0x0000000504047291 */ /* 0x000fc8000f8f38ff */
[----:B------:R-:W-:Y:S02]  /*1590*/  USHF.R.S32.HI UR15, URZ, 0x7, UR4 ;  /* 0x00000007ff0f7899 */ /* 0x000fe40008011404 */
[----:B------:R-:W-:Y:S02]  /*15a0*/  UIADD3 UR4, UPT, UPT, UR13, -0x1, URZ ;  /* 0xffffffff0d047890 */ /* 0x000fe4000fffe0ff */
[----:B------:R-:W-:Y:S02]  /*15b0*/  UISETP.LT.U32.AND UP0, UPT, UR15, 0xd, UPT ;  /* 0x0000000d0f00788c */ /* 0x000fe4000bf01070 */
[----:B------:R-:W-:Y:S02]  /*15c0*/  UISETP.GE.U32.AND UP1, UPT, UR4, -0xff, UPT ;  /* 0xffffff010400788c */ /* 0x000fe4000bf26070 */
[----:B------:R-:W-:Y:S02]  /*15d0*/  USEL UR14, UR15, 0xd, UP0 ;  /* 0x0000000d0f0e7887 */ /* 0x000fe40008000000 */
[----:B------:R-:W-:-:S02]  /*15e0*/  UIADD3 UR13, UPT, UPT, UR13, 0xfe, URZ ;  /* 0x000000fe0d0d7890 */ /* 0x000fc4000fffe0ff */
[----:B------:R-:W-:Y:S02]  /*15f0*/  UIADD3 UR5, UPT, UPT, UR14, -0x1, URZ ;  /* 0xffffffff0e057890 */ /* 0x000fe4000fffe0ff */
[----:B------:R-:W-:-:S03]  /*1600*/  UIADD3 UR7, UPT, UPT, UR15, -UR14, URZ ;  /* 0x8000000e0f077290 */ /* 0x000fc6000fffe0ff */
[----:B------:R-:W-:-:S04]  /*1610*/  @UP1 UIADD3 UR5, UPT, UPT, UR14, URZ, URZ ;  /* 0x000000ff0e051290 */ /* 0x000fc8000fffe0ff */
[----:B--2---:R-:W-:-:S12]  /*1620*/  UIADD3 UR5, UPT, UPT, UR5, 0x1, URZ ;  /* 0x0000000105057890 */ /* 0x004fd8000fffe0ff */
.L_x_36:
[----:B------:R-:W-:Y:S01]  /*1630*/  UISETP.NE.AND UP0, UPT, UR37, URZ, UPT ;  /* 0x000000ff2500728c */ /* 0x000fe2000bf05270 */
[----:B------:R-:W1:Y:S08]  /*1640*/  S2UR UR37, SR_CgaCtaId ;  /* 0x00000000002579c3 */ /* 0x000e700000008800 */
[----:B------:R-:W-:Y:S05]  /*1650*/  BRA.U UP0, `(.L_x_19) ;  /* 0x0000000100347547 */ /* 0x000fea000b800000 */
[----:B------:R-:W2:Y:S01]  /*1660*/  S2R R2, SR_CgaCtaId ;  /* 0x0000000000027919 */ /* 0x000ea20000008800 */
[----:B------:R-:W-:-:S04]  /*1670*/  MOV R3, 0x400 ;  /* 0x0000040000037802 */ /* 0x000fc80000000f00 */
[----:B--2---:R-:W-:Y:S02]  /*1680*/  LEA R3, R2, R3, 0x18 ;  /* 0x0000000302037211 */ /* 0x004fe400078ec0ff */
[----:B------:R-:W-:-:S03]  /*1690*/  SHF.L.U32 R2, R10, 0x1f, RZ ;  /* 0x0000001f0a027819 */ /* 0x000fc600000006ff */
[----:B------:R-:W-:-:S04]  /*16a0*/  IMAD R3, R12, 0x8, R3 ;  /* 0x000000080c037824 */ /* 0x000fc800078e0203 */
[----:B------:R-:W2:Y:S02]  /*16b0*/  SYNCS.PHASECHK.TRANS64.TRYWAIT P0, [R3+URZ+0x160], R2 ;  /* 0x00016002030075a7 */ /* 0x000ea400080011ff */
[----:B--2---:R-:W-:Y:S05]  /*16c0*/  @!P0 BRA `(.L_x_20) ;  /* 0x0000005000388947 */ /* 0x004fea0003800000 */
.L_x_105:
[----:B------:R-:W-:Y:S01]  /*16d0*/  VIADD R12, R12, 0x1 ;  /* 0x000000010c0c7836 */ /* 0x000fe20000000000 */
[----:B------:R2:W-:Y:S04]  /*16e0*/  SYNCS.ARRIVE.TRANS64.A1T0 RZ, [R3+URZ+0x150], RZ ;  /* 0x000150ff03ff79a7 */ /* 0x0005e800081000ff */
[----:B------:R-:W-:-:S04]  /*16f0*/  ISETP.NE.AND P0, PT, R12, 0x2, PT ;  /* 0x000000020c00780c */ /* 0x000fc80003f05270 */
[----:B------:R-:W-:Y:S02]  /*1700*/  SEL R12, R12, RZ, P0 ;  /* 0x000000ff0c0c7207 */ /* 0x000fe40000000000 */
[----:B--2---:R-:W-:-:S04]  /*1710*/  SEL R3, RZ, 0x1, P0 ;  /* 0x00000001ff037807 */ /* 0x004fc80000000000 */
[----:B------:R-:W-:-:S07]  /*1720*/  LOP3.LUT R10, R10, R3, RZ, 0x3c, !PT ;  /* 0x000000030a0a7212 */ /* 0x000fce00078e3cff */
.L_x_19:
[----:B------:R-:W-:Y:S01]  /*1730*/  UMOV UR4, 0x400 ;  /* 0x0000040000047882 */ /* 0x000fe20000000000 */
[----:B------:R-:W-:Y:S01]  /*1740*/  SHF.L.U32 R2, R15, 0x1f, RZ ;  /* 0x0000001f0f027819 */ /* 0x000fe200000006ff */
[----:B-1----:R-:W-:Y:S01]  /*1750*/  ULEA UR4, UR37, UR4, 0x18 ;  /* 0x0000000425047291 */ /* 0x002fe2000f8ec0ff */
[----:B------:R-:W-:Y:S01]  /*1760*/  R2UR UR34, R97 ;  /* 0x00000000612272ca */ /* 0x000fe200000e0000 */
[----:B------:R-:W-:Y:S01]  /*1770*/  UISETP.GE.U32.AND UP0, UPT, UR13, 0xff, UPT ;  /* 0x000000ff0d00788c */ /* 0x000fe2000bf06070 */
[----:B------:R-:W-:Y:S01]  /*1780*/  R2UR UR11, R91 ;  /* 0x000000005b0b72ca */ /* 0x000fe200000e0000 */
[----:B------:R-:W-:Y:S01]  /*1790*/  ULEA UR8, UR6, UR4, 0x3 ;  /* 0x0000000406087291 */ /* 0x000fe2000f8e18ff */
[----:B------:R-:W-:-:S08]  /*17a0*/  UMOV UR24, URZ ;  /* 0x000000ff00187c82 */ /* 0x000fd00008000000 */
[----:B------:R1:W2:Y:S01]  /*17b0*/  SYNCS.PHASECHK.TRANS64.TRYWAIT P0, [UR8+0x68], R2 ;  /* 0x00006802ff0075a7 */ /* 0x0002a20008001108 */
[----:B------:R-:W-:Y:S02]  /*17c0*/  USHF.L.U32 UR34, UR34, 0x6, URZ ;  /* 0x0000000622227899 */ /* 0x000fe400080006ff */
[----:B------:R-:W-:Y:S01]  /*17d0*/  USHF.L.U32 UR11, UR11, 0x6, URZ ;  /* 0x000000060b0b7899 */ /* 0x000fe200080006ff */
[----:B------:R-:W-:Y:S11]  /*17e0*/  BRA.U !UP0, `(.L_x_21) ;  /* 0x0000000108a47547 */ /* 0x000ff6000b800000 */
[----:B------:R-:W-:Y:S01]  /*17f0*/  UMOV UR16, URZ ;  /* 0x000000ff00107c82 */ /* 0x000fe20008000000 */
[----:B------:R-:W-:-:S05]  /*1800*/  UMOV UR17, UR6 ;  /* 0x0000000600117c82 */ /* 0x000fca0008000000 */
.L_x_26:
[----:B-1----:R-:W-:Y:S01]  /*1810*/  ULEA UR33, UR17, UR4, 0x3 ;  /* 0x0000000411217291 */ /* 0x002fe2000f8e18ff */
[----:B--2---:R-:W-:Y:S01]  /*1820*/  @!P5 MOV R3, 0x4000 ;  /* 0x000040000003d802 */ /* 0x004fe20000000f00 */
[----:B--2---:R-:W-:Y:S10]  /*1830*/  @P0 BRA `(.L_x_22) ;  /* 0x00000000000c0947 */ /* 0x004ff40003800000 */
[----:B------:R-:W-:-:S04]  /*1840*/  SHF.L.U32 R5, R15, 0x1f, RZ ;  /* 0x0000001f0f057819 */ /* 0x000fc800000006ff */
[----:B------:R-:W2:Y:S02]  /*1850*/  SYNCS.PHASECHK.TRANS64.TRYWAIT P0, [UR33+0x68], R5 ;  /* 0x00006805ff0075a7 */ /* 0x000ea40008001121 */
[----:B--2---:R-:W-:Y:S05]  /*1860*/  @!P0 BRA `(.L_x_23) ;  /* 0x0000004c00e48947 */ /* 0x004fea0003800000 */
.L_x_22:
[----:B------:R2:W-:Y:S01]  /*1870*/  @!P5 SYNCS.ARRIVE.TRANS64 RZ, [UR33], R3 ;  /* 0x00000003ffffd9a7 */ /* 0x0005e20008000021 */
[----:B------:R-:W-:Y:S04]  /*1880*/  BSSY.RECONVERGENT B0, `(.L_x_24) ;  /* 0x0000003000007945 */ /* 0x000fe80003800200 */
[----:B------:R-:W-:Y:S05]  /*1890*/  @P4 BRA `(.L_x_25) ;  /* 0x0000000000044947 */ /* 0x000fea0003800000 */
[----:B------:R-:W-:Y:S05]  /*18a0*/  BPT.TRAP 0x1 ;  /* 0x000000040000795c */ /* 0x000fea0000300000 */
.L_x_25:
[----:B------:R-:W-:Y:S05]  /*18b0*/  BSYNC.RECONVERGENT B0 ;  /* 0x0000000000007941 */ /* 0x000fea0003800200 */
.L_x_24:
[----:B------:R-:W-:Y:S02]  /*18c0*/  UIADD3 UR6, UPT, UPT, UR17, 0x1, URZ ;  /* 0x0000000111067890 */ /* 0x000fe4000fffe0ff */
[----:B------:R-:W-:Y:S02]  /*18d0*/  UIADD3 UR26, UP1, UPT, UR22, 0x80, URZ ;  /* 0x00000080161a7890 */ /* 0x000fe4000ff3e0ff */
[----:B------:R-:W-:Y:S02]  /*18e0*/  UISETP.NE.AND UP0, UPT, UR6, 0xd, UPT ;  /* 0x0000000d0600788c */ /* 0x000fe4000bf05270 */
[----:B------:R-:W-:Y:S02]  /*18f0*/  USHF.L.U32 UR35, UR16, 0x7, URZ ;  /* 0x0000000710237899 */ /* 0x000fe400080006ff */
[----:B------:R-:W-:Y:S02]  /*1900*/  USEL UR9, URZ, 0x1, UP0 ;  /* 0x00000001ff097887 */ /* 0x000fe40008000000 */
[----:B------:R-:W-:-:S02]  /*1910*/  USEL UR6, UR6, URZ, UP0 ;  /* 0x000000ff06067287 */ /* 0x000fc40008000000 */
[----:B------:R-:W-:Y:S02]  /*1920*/  UIADD3 UR20, UP0, UPT, UR22, 0x180, URZ ;  /* 0x0000018016147890 */ /* 0x000fe4000ff1e0ff */
[----:B------:R-:W-:Y:S01]  /*1930*/  ULEA UR8, UR6, UR4, 0x3 ;  /* 0x0000000406087291 */ /* 0x000fe2000f8e18ff */
[----:B------:R-:W-:Y:S01]  /*1940*/  LOP3.LUT R15, R15, UR9, RZ, 0x3c, !PT ;  /* 0x000000090f0f7c12 */ /* 0x000fe2000f8e3cff */
[----:B------:R-:W-:Y:S02]  /*1950*/  UIADD3.X UR27, UPT, UPT, URZ, UR23, URZ, UP1, !UPT ;  /* 0x00000017ff1b7290 */ /* 0x000fe40008ffe4ff */
[----:B------:R-:W-:Y:S01]  /*1960*/  UIADD3.X UR21, UPT, UPT, URZ, UR23, URZ, UP0, !UPT ;  /* 0x00000017ff157290 */ /* 0x000fe200087fe4ff */
[----:B-1----:R-:W-:Y:S01]  /*1970*/  SHF.L.U32 R2, R15, 0x1f, RZ ;  /* 0x0000001f0f027819 */ /* 0x002fe200000006ff */
[----:B------:R-:W-:Y:S01]  /*1980*/  UMOV UR18, 0x0 ;  /* 0x0000000000127882 */ /* 0x000fe20000000000 */
[----:B------:R-:W-:Y:S01]  /*1990*/  UMOV UR19, 0x10000000 ;  /* 0x1000000000137882 */ /* 0x000fe20000000000 */
[----:B------:R-:W-:Y:S01]  /*19a0*/  UMOV UR12, UR36 ;  /* 0x00000024000c7c82 */ /* 0x000fe20008000000 */
[----:B------:R1:W1:Y:S01]  /*19b0*/  SYNCS.PHASECHK.TRANS64.TRYWAIT P0, [UR8+0x68], R2 ;  /* 0x00006802ff0075a7 */ /* 0x0002620008001108 */
[----:B------:R-:W-:Y:S01]  /*19c0*/  ULEA UR8, UR17, UR4, 0xd ;  /* 0x0000000411087291 */ /* 0x000fe2000f8e68ff */
[----:B------:R-:W-:Y:S01]  /*19d0*/  UMOV UR9, UR33 ;  /* 0x0000002100097c82 */ /* 0x000fe20008000000 */
[----:B------:R-:W-:-:S02]  /*19e0*/  UMOV UR10, UR35 ;  /* 0x00000023000a7c82 */ /* 0x000fc40008000000 */
[----:B------:R-:W-:Y:S02]  /*19f0*/  UIADD3 UR32, UPT, UPT, UR8, 0x2400, URZ ;  /* 0x0000240008207890 */ /* 0x000fe4000fffe0ff */
[----:B------:R-:W-:Y:S02]  /*1a00*/  UIADD3 UR8, UPT, UPT, UR8, 0x1c400, URZ ;  /* 0x0001c40008087890 */ /* 0x000fe4000fffe0ff */
[----:B------:R-:W-:Y:S01]  /*1a10*/  UIADD3 UR16, UPT, UPT, UR16, 0x1, URZ ;  /* 0x0000000110107890 */ /* 0x000fe2000fffe0ff */
[----:B------:R-:W-:Y:S01]  /*1a20*/  UMOV UR24, UR5 ;  /* 0x0000000500187c82 */ /* 0x000fe20008000000 */
[----:B------:R-:W-:Y:S02]  /*1a30*/  UMOV UR17, UR6 ;  /* 0x0000000600117c82 */ /* 0x000fe40008000000 */
[----:B------:R-:W-:Y:S01]  /*1a40*/  UISETP.NE.AND UP0, UPT, UR16, UR5, UPT ;  /* 0x000000051000728c */ /* 0x000fe2000bf05270 */
[----:B------:R1:W-:Y:S02]  /*1a50*/  UTMALDG.3D [UR32], [UR26], desc[UR18] ;  /* 0x000012201a0075b4 */ /* 0x0003e40008011000 */
[----:B------:R1:W-:Y:S06]  /*1a60*/  UTMALDG.3D [UR8], [UR20], desc[UR18] ;  /* 0x00001208140075b4 */ /* 0x0003ec0008011000 */
[----:B------:R-:W-:Y:S05]  /*1a70*/  BRA.U UP0, `(.L_x_26) ;  /* 0xfffffffd00647547 */ /* 0x000fea000b83ffff */
.L_x_21:
[----:B-1----:R-:W-:Y:S01]  /*1a80*/  ULEA UR8, UR6, UR4, 0x3 ;  /* 0x0000000406087291 */ /* 0x002fe2000f8e18ff */
[----:B------:R-:W-:Y:S01]  /*1a90*/  SHF.L.U32 R2, R15, 0x1f, RZ ;  /* 0x0000001f0f027819 */ /* 0x000fe200000006ff */
[----:B------:R-:W-:Y:S01]  /*1aa0*/  @!P1 SYNCS.ARRIVE.TRANS64.A1T0 RZ, [UR4+0xe8], RZ ;  /* 0x0000e8ffffff99a7 */ /* 0x000fe20008100004 */
[----:B------:R-:W-:-:S06]  /*1ab0*/  UISETP.GT.AND UP0, UPT, UR15, UR14, UPT ;  /* 0x0000000e0f00728c */ /* 0x000fcc000bf04270 */
[----:B--2---:R1:W2:Y:S03]  /*1ac0*/  SYNCS.PHASECHK.TRANS64.TRYWAIT P0, [UR8+0x68], R2 ;  /* 0x00006802ff0075a7 */ /* 0x0042a60008001108 */
[----:B------:R-:W-:Y:S05]  /*1ad0*/  BRA.U !UP0, `(.L_x_27) ;  /* 0x0000000108a87547 */ /* 0x000fea000b800000 */
[----:B------:R-:W-:Y:S01]  /*1ae0*/  UIADD3 UR21, UPT, UPT, UR7, UR24, URZ ;  /* 0x0000001807157290 */ /* 0x000fe2000fffe0ff */
[----:B------:R-:W-:-:S11]  /*1af0*/  UMOV UR25, UR6 ;  /* 0x0000000600197c82 */ /* 0x000fd60008000000 */
.L_x_32:
[----:B-1----:R-:W-:Y:S01]  /*1b00*/  ULEA UR17, UR25, UR4, 0x3 ;  /* 0x0000000419117291 */ /* 0x002fe2000f8e18ff */
[----:B--2---:R-:W-:Y:S01]  /*1b10*/  @!P5 MOV R3, 0x4000 ;  /* 0x000040000003d802 */ /* 0x004fe20000000f00 */
[----:B--2---:R-:W-:Y:S10]  /*1b20*/  @P0 BRA `(.L_x_28) ;  /* 0x00000000000c0947 */ /* 0x004ff40003800000 */
[----:B------:R-:W-:-:S04]  /*1b30*/  SHF.L.U32 R5, R15, 0x1f, RZ ;  /* 0x0000001f0f057819 */ /* 0x000fc800000006ff */
[----:B------:R-:W2:Y:S02]  /*1b40*/  SYNCS.PHASECHK.TRANS64.TRYWAIT P0, [UR17+0x68], R5 ;  /* 0x00006805ff0075a7 */ /* 0x000ea40008001111 */
[----:B--2---:R-:W-:Y:S05]  /*1b50*/  @!P0 BRA `(.L_x_29) ;  /* 0x0000004c00408947 */ /* 0x004fea0003800000 */
.L_x_28:
[----:B------:R2:W-:Y:S01]  /*1b60*/  @!P5 SYNCS.ARRIVE.TRANS64 RZ, [UR17], R3 ;  /* 0x00000003ffffd9a7 */ /* 0x0005e20008000011 */
[----:B------:R-:W-:Y:S04]  /*1b70*/  BSSY.RECONVERGENT B0, `(.L_x_30) ;  /* 0x0000003000007945 */ /* 0x000fe80003800200 */
[----:B------:R-:W-:Y:S05]  /*1b80*/  @P4 BRA `(.L_x_31) ;  /* 0x0000000000044947 */ /* 0x000fea0003800000 */
[----:B------:R-:W-:Y:S05]  /*1b90*/  BPT.TRAP 0x1 ;  /* 0x000000040000795c */ /* 0x000fea0000300000 */
.L_x_31:
[----:B------:R-:W-:Y:S05]  /*1ba0*/  BSYNC.RECONVERGENT B0 ;  /* 0x0000000000007941 */ /* 0x000fea0003800200 */
.L_x_30:
        /* <DEDUP_REMOVED lines=20> */
[----:B------:R-:W-:Y:S01]  /*1cf0*/  UIADD3 UR8, UPT, UPT, UR8, 0x1c400, URZ ;  /* 0x0001c40008087890 */ /* 0x000fe2000fffe0ff */
[----:B------:R-:W-:Y:S01]  /*1d00*/  UMOV UR9, UR17 ;  /* 0x0000001100097c82 */ /* 0x000fe20008000000 */
[----:B------:R-:W-:Y:S01]  /*1d10*/  UMOV UR10, UR19 ;  /* 0x00000013000a7c82 */ /* 0x000fe20008000000 */
[----:B------:R-:W-:Y:S01]  /*1d20*/  UIADD3 UR24, UPT, UPT, UR24, 0x1, URZ ;  /* 0x0000000118187890 */ /* 0x000fe2000fffe0ff */
[----:B------:R-:W-:-:S03]  /*1d30*/  UMOV UR25, UR6 ;  /* 0x0000000600197c82 */ /* 0x000fc60008000000 */
[----:B------:R1:W-:Y:S01]  /*1d40*/  UTMALDG.3D [UR16], [UR30], desc[UR26] ;  /* 0x00001a101e0075b4 */ /* 0x0003e20008011000 */
[----:B------:R-:W-:Y:S01]  /*1d50*/  UISETP.NE.AND UP0, UPT, UR24, UR21, UPT ;  /* 0x000000151800728c */ /* 0x000fe2000bf05270 */
[----:B------:R1:W-:Y:S08]  /*1d60*/  UTMALDG.3D [UR8], [UR28], desc[UR26] ;  /* 0x00001a081c0075b4 */ /* 0x0003f00008011000 */
[----:B------:R-:W-:Y:S05]  /*1d70*/  BRA.U UP0, `(.L_x_32) ;  /* 0xfffffffd00607547 */ /* 0x000fea000b83ffff */
.L_x_27:
[C---:B-1----:R-:W-:Y:S01]  /*1d80*/  LEA R2, R14.reuse, UR4, 0x3 ;  /* 0x000000040e027c11 */ /* 0x042fe2000f8e18ff */
[----:B------:R-:W-:Y:S01]  /*1d90*/  NOP ;  /* 0x0000000000007918 */ /* 0x000fe20000000000 */
[----:B--2---:R-:W-:Y:S02]  /*1da0*/  SHF.L.U32 R3, R13, 0x1f, RZ ;  /* 0x0000001f0d037819 */ /* 0x004fe400000006ff */
[----:B------:R-:W-:Y:S02]  /*1db0*/  LEA R4, R14, UR4, 0x4 ;  /* 0x000000040e047c11 */ /* 0x000fe4000f8e20ff */
[----:B------:R-:W1:Y:S02]  /*1dc0*/  SYNCS.PHASECHK.TRANS64.TRYWAIT P0, [R2+URZ+0xf0], R3 ;  /* 0x0000f003020075a7 */ /* 0x000e6400080011ff */
[----:B-1----:R-:W-:Y:S05]  /*1dd0*/  @!P0 BRA `(.L_x_33) ;  /* 0x0000004800b88947 */ /* 0x002fea0003800000 */
.L_x_108:
[----:B------:R-:W2:Y:S01]  /*1de0*/  LDS.128 R4, [R4+0x180] ;  /* 0x0001800004047984 */ /* 0x000ea20000000c00 */
[----:B---3--:R-:W-:Y:S01]  /*1df0*/  ISETP.GE.AND P0, PT, R40, 0x1, PT ;  /* 0x000000012800780c */ /* 0x008fe20003f06270 */
[----:B-1----:R-:W-:Y:S01]  /*1e00*/  VIADD R2, R2, 0x100 ;  /* 0x0000010002027836 */ /* 0x002fe20000000000 */
[----:B------:R-:W-:Y:S01]  /*1e10*/  @!PT LDS RZ, [RZ] ;  /* 0x00000000fffff984 */ /* 0x000fe20000000800 */
[----:B------:R-:W-:Y:S01]  /*1e20*/  @!PT LDS RZ, [RZ] ;  /* 0x00000000fffff984 */ /* 0x000fe20000000800 */
[----:B------:R-:W-:Y:S01]  /*1e30*/  @!PT LDS RZ, [RZ] ;  /* 0x00000000fffff984 */ /* 0x000fe20000000800 */
[----:B------:R-:W-:Y:S01]  /*1e40*/  @!PT LDS RZ, [RZ] ;  /* 0x00000000fffff984 */ /* 0x000fe20000000800 */
[----:B------:R1:W-:Y:S06]  /*1e50*/  MEMBAR.ALL.CTA ;  /* 0x0000000000007992 */ /* 0x0003ec0000008000 */
[----:B-1----:R-:W1:Y:S01]  /*1e60*/  FENCE.VIEW.ASYNC.S ;  /* 0x00000000000073c6 */ /* 0x002e620000000000 */
[----:B------:R-:W-:-:S04]  /*1e70*/  PRMT R2, RZ, 0x654, R2 ;  /* 0x00000654ff027816 */ /* 0x000fc80000000002 */
[----:B-1----:R1:W-:Y:S01]  /*1e80*/  SYNCS.ARRIVE.TRANS64.RED.A1T0 RZ, [R2+URZ], RZ ;  /* 0x000000ff02ff79a7 */ /* 0x0023e200081004ff */
[----:B--2---:R-:W-:-:S13]  /*1e90*/  LOP3.LUT P2, RZ, R6, 0x1, RZ, 0xc0, !PT ;  /* 0x0000000106ff7812 */ /* 0x004fda000784c0ff */
[----:B------:R-:W-:Y:S01]  /*1ea0*/  @P2 SHF.R.U32.HI R3, RZ, 0x10, R5 ;  /* 0x00000010ff032819 */ /* 0x000fe20000011605 */
[----:B------:R-:W-:Y:S01]  /*1eb0*/  VOTEU.ANY UP0, P2 ;  /* 0x0000000000ff7886 */ /* 0x000fe20001000100 */
[----:B------:R-:W-:Y:S02]  /*1ec0*/  @P2 MOV R11, R4 ;  /* 0x00000004000b2202 */ /* 0x000fe40000000f00 */
[----:B------:R-:W-:Y:S02]  /*1ed0*/  @P2 R2UR.BROADCAST UR8, R3 ;  /* 0x00000000030822ca */ /* 0x000fe400008e0000 */
[----:B------:R-:W-:-:S11]  /*1ee0*/  @P2 LOP3.LUT R8, R5, 0xffff, RZ, 0xc0, !PT ;  /* 0x0000ffff05082812 */ /* 0x000fd600078ec0ff */
[----:B------:R-:W-:Y:S01]  /*1ef0*/  @UP0 UMOV UR36, UR8 ;  /* 0x0000000800240c82 */ /* 0x000fe20008000000 */
[----:B-1----:R-:W-:Y:S05]  /*1f00*/  @!P0 BRA `(.L_x_34) ;  /* 0x0000000000b88947 */ /* 0x002fea0003800000 */
[----:B------:R-:W4:Y:S01]  /*1f10*/  LDC.64 R4, c[0x0][0xb18] ;  /* 0x0002c600ff047b82 */ /* 0x000f220000000a00 */
[----:B------:R-:W-:-:S07]  /*1f20*/  ISETP.NE.AND P3, PT, R40, 0x1, PT ;  /* 0x000000012800780c */ /* 0x000fce0003f65270 */
[----:B------:R-:W1:Y:S08]  /*1f30*/  LDC.64 R6, c[0x0][0xb10] ;  /* 0x0002c400ff067b82 */ /* 0x000e700000000a00 */
[----:B------:R-:W2:Y:S08]  /*1f40*/  LDC R16, c[0x0][0xb20] ;  /* 0x0002c800ff107b82 */ /* 0x000eb00000000800 */
[----:B------:R-:W3:Y:S01]  /*1f50*/  LDC R18, c[0x0][0xb0c] ;  /* 0x0002c300ff127b82 */ /* 0x000ee20000000800 */
[----:B----4-:R-:W-:Y:S01]  /*1f60*/  IMAD.HI.U32 R17, R0, R5, RZ ;  /* 0x0000000500117227 */ /* 0x010fe200078e00ff */
[----:B------:R-:W-:-:S03]  /*1f70*/  ISETP.NE.AND P0, PT, R4, 0x1, PT ;  /* 0x000000010400780c */ /* 0x000fc60003f05270 */
[----:B------:R-:W-:-:S03]  /*1f80*/  IMAD.HI.U32 R5, R8, R5, RZ ;  /* 0x0000000508057227 */ /* 0x000fc600078e00ff */
[----:B------:R-:W4:Y:S01]  /*1f90*/  LDC.64 R2, c[0x0][0xb28] ;  /* 0x0002ca00ff027b82 */ /* 0x000f220000000a00 */
[----:B-1----:R-:W-:-:S04]  /*1fa0*/  IMAD.HI.U32 R20, R9, R6, RZ ;  /* 0x0000000609147227 */ /* 0x002fc800078e00ff */
[----:B------:R-:W-:Y:S01]  /*1fb0*/  IMAD.HI.U32 R22, R11, R6, RZ ;  /* 0x000000060b167227 */ /* 0x000fe200078e00ff */
[----:B------:R-:W-:Y:S02]  /*1fc0*/  SHF.R.U32.HI R20, RZ, R7, R20 ;  /* 0x00000007ff147219 */ /* 0x000fe40000011614 */
[-C--:B--2---:R-:W-:Y:S02]  /*1fd0*/  SHF.R.U32.HI R17, RZ, R16.reuse, R17 ;  /* 0x00000010ff117219 */ /* 0x084fe40000011611 */
[----:B------:R-:W-:Y:S02]  /*1fe0*/  SHF.R.U32.HI R5, RZ, R16, R5 ;  /* 0x00000010ff057219 */ /* 0x000fe40000011605 */
[----:B------:R-:W-:Y:S02]  /*1ff0*/  SEL R17, R0, R17, !P0 ;  /* 0x0000001100117207 */ /* 0x000fe40004000000 */
[----:B------:R-:W-:Y:S02]  /*2000*/  SHF.R.U32.HI R22, RZ, R7, R22 ;  /* 0x00000007ff167219 */ /* 0x000fe40000011616 */
[----:B---3--:R-:W-:-:S02]  /*2010*/  ISETP.NE.AND P1, PT, R18, 0x1, PT ;  /* 0x000000011200780c */ /* 0x008fc40003f25270 */
[----:B------:R-:W-:Y:S02]  /*2020*/  SEL R5, R8, R5, !P0 ;  /* 0x0000000508057207 */ /* 0x000fe40004000000 */
[----:B------:R-:W-:Y:S02]  /*2030*/  SEL R19, R9, R20, !P1 ;  /* 0x0000001409137207 */ /* 0x000fe40004800000 */
[----:B------:R-:W-:Y:S01]  /*2040*/  SEL R7, R11, R22, !P1 ;  /* 0x000000160b077207 */ /* 0x000fe20004800000 */
[----:B----4-:R-:W-:-:S04]  /*2050*/  IMAD.HI.U32 R20, R17, R2, RZ ;  /* 0x0000000211147227 */ /* 0x010fc800078e00ff */
[----:B------:R-:W-:Y:S01]  /*2060*/  IMAD.HI.U32 R6, R19, R2, RZ ;  /* 0x0000000213067227 */ /* 0x000fe200078e00ff */
[----:B------:R-:W-:-:S04]  /*2070*/  @P3 SHF.R.U32.HI R17, RZ, R3, R20 ;  /* 0x00000003ff113219 */ /* 0x000fc80000011614 */
[----:B------:R-:W-:Y:S01]  /*2080*/  @P3 SHF.R.U32.HI R19, RZ, R3, R6 ;  /* 0x00000003ff133219 */ /* 0x000fe20000011606 */
[----:B------:R-:W-:-:S04]  /*2090*/  IMAD R17, R40, R17, RZ ;  /* 0x0000001128117224 */ /* 0x000fc800078e02ff */
[----:B------:R-:W-:Y:S01]  /*20a0*/  IMAD R6, R40, R19, RZ ;  /* 0x0000001328067224 */ /* 0x000fe200078e02ff */
[C---:B------:R-:W-:Y:S02]  /*20b0*/  ISETP.GE.AND P0, PT, R5.reuse, R17, PT ;  /* 0x000000110500720c */ /* 0x040fe40003f06270 */
[----:B------:R-:W-:Y:S02]  /*20c0*/  IADD3 R17, PT, PT, -R5, RZ, RZ ;  /* 0x000000ff05117210 */ /* 0x000fe40007ffe1ff */
[----:B------:R-:W-:Y:S01]  /*20d0*/  ISETP.GE.OR P0, PT, R7, R6, P0 ;  /* 0x000000060700720c */ /* 0x000fe20000706670 */
[----:B------:R-:W-:-:S04]  /*20e0*/  IMAD.HI.U32 R6, R5, R2, RZ ;  /* 0x0000000205067227 */ /* 0x000fc800078e00ff */
[----:B------:R-:W-:Y:S01]  /*20f0*/  IMAD R8, R4, R17, R8 ;  /* 0x0000001104087224 */ /* 0x000fe200078e0208 */
[----:B------:R-:W-:-:S04]  /*2100*/  SHF.R.U32.HI R6, RZ, R3, R6 ;  /* 0x00000003ff067219 */ /* 0x000fc80000011606 */
[----:B------:R-:W-:-:S03]  /*2110*/  SEL R6, R5, R6, !P3 ;  /* 0x0000000605067207 */ /* 0x000fc60005800000 */
[----:B------:R-:W-:-:S04]  /*2120*/  @!P0 IMAD.HI.U32 R16, R7, R2, RZ ;  /* 0x0000000207108227 */ /* 0x000fc800078e00ff */
[----:B------:R-:W-:Y:S01]  /*2130*/  IMAD.MOV R2, RZ, RZ, -R6 ;  /* 0x000000ffff027224 */ /* 0x000fe200078e0a06 */
[----:B------:R-:W-:-:S03]  /*2140*/  @!P0 SHF.R.U32.HI R16, RZ, R3, R16 ;  /* 0x00000003ff108219 */ /* 0x000fc60000011610 */
[----:B------:R-:W-:Y:S01]  /*2150*/  IMAD R2, R40, R2, R5 ;  /* 0x0000000228027224 */ /* 0x000fe200078e0205 */
[----:B------:R-:W-:-:S05]  /*2160*/  @!P0 SEL R3, R7, R16, !P3 ;  /* 0x0000001007038207 */ /* 0x000fca0005800000 */
[--C-:B------:R-:W-:Y:S02]  /*2170*/  @!P0 IMAD.IADD R6, R6, 0x1, -R3.reuse ;  /* 0x0000000106068824 */ /* 0x100fe400078e0a03 */
[----:B------:R-:W-:Y:S01]  /*2180*/  @!P0 IMAD R3, R2, R19, R3 ;  /* 0x0000001302038224 */ /* 0x000fe200078e0203 */
[----:B------:R-:W-:Y:S01]  /*2190*/  IADD3 R2, PT, PT, -R7, RZ, RZ ;  /* 0x000000ff07027210 */ /* 0x000fe20007ffe1ff */
[----:B------:R-:W-:Y:S02]  /*21a0*/  @!P0 IMAD R5, R40, R6, R7 ;  /* 0x0000000628058224 */ /* 0x000fe400078e0207 */
[----:B------:R-:W-:Y:S02]  /*21b0*/  @!P0 IMAD.MOV.U32 R7, RZ, RZ, R3 ;  /* 0x000000ffff078224 */ /* 0x000fe400078e0003 */
[----:B------:R-:W-:Y:S02]  /*21c0*/  IMAD R2, R18, R2, R11 ;  /* 0x0000000212027224 */ /* 0x000fe400078e020b */
[----:B------:R-:W-:-:S02]  /*21d0*/  IMAD R8, R5, R4, R8 ;  /* 0x0000000405087224 */ /* 0x000fc400078e0208 */
[----:B------:R-:W-:Y:S02]  /*21e0*/  IMAD R11, R7, R18, R2 ;  /* 0x00000012070b7224 */ /* 0x000fe400078e0202 */
.L_x_34:
[----:B------:R-:W1:Y:S02]  /*21f0*/  LDCU UR8, c[0x0][0xb30] ;  /* 0x00016600ff0877ac */ /* 0x000e640008000800 */
[----:B-1----:R-:W-:-:S09]  /*2200*/  UISETP.NE.AND UP0, UPT, UR8, 0x1, UPT ;  /* 0x000000010800788c */ /* 0x002fd2000bf05270 */
[----:B------:R-:W-:Y:S05]  /*2210*/  BRA.U UP0, `(.L_x_35) ;  /* 0x0000000100407547 */ /* 0x000fea000b800000 */
[----:B------:R-:W1:Y:S08]  /*2220*/  LDC.64 R4, c[0x0][0xb10] ;  /* 0x0002c400ff047b82 */ /* 0x000e700000000a00 */
[----:B------:R-:W2:Y:S08]  /*2230*/  LDC.64 R2, c[0x0][0xb18] ;  /* 0x0002c600ff027b82 */ /* 0x000eb00000000a00 */
[----:B------:R-:W3:Y:S08]  /*2240*/  LDC R6, c[0x0][0xb20] ;  /* 0x0002c800ff067b82 */ /* 0x000ef00000000800 */
[----:B------:R-:W4:Y:S01]  /*2250*/  LDC R16, c[0x0][0xb0c] ;  /* 0x0002c300ff107b82 */ /* 0x000f220000000800 */
[----:B-1----:R-:W-:-:S05]  /*2260*/  IMAD.HI.U32 R4, R11, R4, RZ ;  /* 0x000000040b047227 */ /* 0x002fca00078e00ff */
[----:B------:R-:W-:Y:S01]  /*2270*/  SHF.R.U32.HI R4, RZ, R5, R4 ;  /* 0x00000005ff047219 */ /* 0x000fe20000011604 */
[----:B--2---:R-:W-:Y:S01]  /*2280*/  IMAD.HI.U32 R3, R8, R3, RZ ;  /* 0x0000000308037227 */ /* 0x004fe200078e00ff */
[----:B------:R-:W-:-:S04]  /*2290*/  ISETP.NE.AND P0, PT, R2, 0x1, PT ;  /* 0x000000010200780c */ /* 0x000fc80003f05270 */
[----:B---3--:R-:W-:-:S04]  /*22a0*/  SHF.R.U32.HI R3, RZ, R6, R3 ;  /* 0x00000006ff037219 */ /* 0x008fc80000011603 */
[----:B------:R-:W-:Y:S02]  /*22b0*/  SEL R3, R8, R3, !P0 ;  /* 0x0000000308037207 */ /* 0x000fe40004000000 */
[----:B----4-:R-:W-:-:S04]  /*22c0*/  ISETP.NE.AND P1, PT, R16, 0x1, PT ;  /* 0x000000011000780c */ /* 0x010fc80003f25270 */
[----:B------:R-:W-:-:S05]  /*22d0*/  SEL R4, R11, R4, !P1 ;  /* 0x000000040b047207 */ /* 0x000fca0004800000 */
[----:B------:R-:W-:Y:S02]  /*22e0*/  IMAD.IADD R5, R3, 0x1, -R4 ;  /* 0x0000000103057824 */ /* 0x000fe400078e0a04 */
[----:B------:R-:W-:Y:S02]  /*22f0*/  IMAD.IADD R3, R4, 0x1, -R3 ;  /* 0x0000000104037824 */ /* 0x000fe400078e0a03 */
[----:B------:R-:W-:Y:S02]  /*2300*/  IMAD R11, R5, R16, R11 ;  /* 0x00000010050b7224 */ /* 0x000fe400078e020b */
[----:B------:R-:W-:-:S07]  /*2310*/  IMAD R8, R3, R2, R8 ;  /* 0x0000000203087224 */ /* 0x000fce00078e0208 */
.L_x_35:
[----:B------:R-:W-:Y:S01]  /*2320*/  VIADD R14, R14, 0x1 ;  /* 0x000000010e0e7836 */ /* 0x000fe20000000000 */
[----:B------:R-:W-:Y:S01]  /*2330*/  PLOP3.LUT P1, PT, PT, PT, PT, 0x80, 0x8 ;  /* 0x000000000008781c */ /* 0x000fe20003f2f070 */
[----:B------:R-:W-:Y:S02]  /*2340*/  IMAD.IADD R97, R11, 0x1, R90 ;  /* 0x000000010b617824 */ /* 0x000fe400078e025a */
[----:B------:R-:W-:Y:S01]  /*2350*/  IMAD.IADD R91, R8, 0x1, R79 ;  /* 0x00000001085b7824 */ /* 0x000fe200078e024f */
[----:B------:R-:W-:-:S04]  /*2360*/  ISETP.NE.AND P0, PT, R14, 0x2, PT ;  /* 0x000000020e00780c */ /* 0x000fc80003f05270 */
[----:B------:R-:W-:Y:S02]  /*2370*/  SEL R2, RZ, 0x1, P0 ;  /* 0x00000001ff027807 */ /* 0x000fe40000000000 */
[----:B------:R-:W-:Y:S02]  /*2380*/  SEL R14, R14, RZ, P0 ;  /* 0x000000ff0e0e7207 */ /* 0x000fe40000000000 */
[----:B------:R-:W-:Y:S01]  /*2390*/  LOP3.LUT R13, R13, R2, RZ, 0x3c, !PT ;  /* 0x000000020d0d7212 */ /* 0x000fe200078e3cff */
[----:B------:R-:W-:Y:S06]  /*23a0*/  @P2 BRA `(.L_x_36) ;  /* 0xfffffff000a02947 */ /* 0x000fec000383ffff */
[----:B------:R-:W-:Y:S01]  /*23b0*/  UIADD3 UR4, UPT, UPT, UR4, 0x68, URZ ;  /* 0x0000006804047890 */ /* 0x000fe2000fffe0ff */
[----:B------:R-:W-:-:S03]  /*23c0*/  SHF.L.U32 R3, R15, 0x1f, RZ ;  /* 0x0000001f0f037819 */ /* 0x000fc600000006ff */
[----:B------:R-:W-:-:S09]  /*23d0*/  ULEA UR5, UR6, UR4, 0x3 ;  /* 0x0000000406057291 */ /* 0x000fd2000f8e18ff */
[----:B------:R-:W1:Y:S02]  /*23e0*/  SYNCS.PHASECHK.TRANS64.TRYWAIT P0, [UR5], R3 ;  /* 0x00000003ff0075a7 */ /* 0x000e640008001105 */
[----:B-1----:R-:W-:Y:S05]  /*23f0*/  @!P0 BRA `(.L_x_37) ;  /* 0x0000004400448947 */ /* 0x002fea0003800000 */
.L_x_110:
[----:B------:R-:W-:-:S04]  /*2400*/  UIADD3 UR6, UPT, UPT, UR6, 0x1, URZ ;  /* 0x0000000106067890 */ /* 0x000fc8000fffe0ff */
[----:B------:R-:W-:-:S04]  /*2410*/  UISETP.NE.AND UP0, UPT, UR6, 0xd, UPT ;  /* 0x0000000d0600788c */ /* 0x000fc8000bf05270 */
[----:B------:R-:W-:Y:S02]  /*2420*/  USEL UR7, URZ, 0x1, UP0 ;  /* 0x00000001ff077887 */ /* 0x000fe40008000000 */
[----:B------:R-:W-:-:S04]  /*2430*/  USEL UR6, UR6, URZ, UP0 ;  /* 0x000000ff06067287 */ /* 0x000fc80008000000 */
[----:B------:R-:W-:Y:S01]  /*2440*/  ULEA UR5, UR6, UR4, 0x3 ;  /* 0x0000000406057291 */ /* 0x000fe2000f8e18ff */
[----:B------:R-:W-:-:S04]  /*2450*/  LOP3.LUT R2, R15, UR7, RZ, 0x3c, !PT ;  /* 0x000000070f027c12 */ /* 0x000fc8000f8e3cff */
[----:B-1----:R-:W-:-:S04]  /*2460*/  SHF.L.U32 R3, R2, 0x1f, RZ ;  /* 0x0000001f02037819 */ /* 0x002fc800000006ff */
[----:B------:R-:W1:Y:S02]  /*2470*/  SYNCS.PHASECHK.TRANS64.TRYWAIT P0, [UR5], R3 ;  /* 0x00000003ff0075a7 */ /* 0x000e640008001105 */
[----:B-1----:R-:W-:Y:S05]  /*2480*/  @!P0 BRA `(.L_x_38) ;  /* 0x0000004400388947 */ /* 0x002fea0003800000 */
.L_x_112:
        /* <DEDUP_REMOVED lines=9> */
.L_x_114:
        /* <DEDUP_REMOVED lines=9> */
.L_x_116:
        /* <DEDUP_REMOVED lines=9> */
.L_x_118:
        /* <DEDUP_REMOVED lines=9> */
.L_x_120:
        /* <DEDUP_REMOVED lines=9> */
.L_x_122:
        /* <DEDUP_REMOVED lines=9> */
.L_x_124:
        /* <DEDUP_REMOVED lines=9> */
.L_x_126:
        /* <DEDUP_REMOVED lines=9> */
.L_x_128:
        /* <DEDUP_REMOVED lines=9> */
.L_x_130:
        /* <DEDUP_REMOVED lines=9> */
.L_x_132:
[----:B------:R-:W-:-:S04]  /*2a30*/  UIADD3 UR6, UPT, UPT, UR6, 0x1, URZ ;  /* 0x0000000106067890 */ /* 0x000fc8000fffe0ff */
[----:B------:R-:W-:-:S04]  /*2a40*/  UISETP.NE.AND UP0, UPT, UR6, 0xd, UPT ;  /* 0x0000000d0600788c */ /* 0x000fc8000bf05270 */
[----:B------:R-:W-:Y:S02]  /*2a50*/  USEL UR5, URZ, 0x1, UP0 ;  /* 0x00000001ff057887 */ /* 0x000fe40008000000 */
[----:B------:R-:W-:-:S04]  /*2a60*/  USEL UR6, UR6, URZ, UP0 ;  /* 0x000000ff06067287 */ /* 0x000fc80008000000 */
[----:B------:R-:W-:Y:S01]  /*2a70*/  ULEA UR6, UR6, UR4, 0x3 ;  /* 0x0000000406067291 */ /* 0x000fe2000f8e18ff */
[----:B-1----:R-:W-:-:S04]  /*2a80*/  LOP3.LUT R3, R2, UR5, RZ, 0x3c, !PT ;  /* 0x0000000502037c12 */ /* 0x002fc8000f8e3cff */
[----:B------:R-:W-:Y:S01]  /*2a90*/  SHF.L.U32 R3, R3, 0x1f, RZ ;  /* 0x0000001f03037819 */ /* 0x000fe200000006ff */
[----:B----4-:R-:W-:-:S07]  /*2aa0*/  IMAD.U32 R0, RZ, RZ, UR6 ;  /* 0x00000006ff007e24 */ /* 0x010fce000f8e00ff */
.L_x_49:
[----:B-1----:R1:W2:Y:S02]  /*2ab0*/  SYNCS.PHASECHK.TRANS64.TRYWAIT P0, [R0+URZ], R3 ;  /* 0x00000003000075a7 */ /* 0x0022a400080011ff */
[----:B--2---:R-:W-:Y:S05]  /*2ac0*/  @!P0 NANOSLEEP.SYNCS 0x989680 ;  /* 0x009896800000895d */ /* 0x004fea0003900000 */
[----:B------:R-:W2:Y:S02]  /*2ad0*/  @!P0 SYNCS.PHASECHK.TRANS64 P0, [R0+URZ], R3 ;  /* 0x00000003000085a7 */ /* 0x000ea400080010ff */
[----:B--2---:R-:W-:Y:S05]  /*2ae0*/  @P0 EXIT ;  /* 0x000000000000094d */ /* 0x004fea0003800000 */
[----:B------:R-:W-:Y:S05]  /*2af0*/  BRA `(.L_x_49) ;  /* 0xfffffffc00ec7947 */ /* 0x000fea000383ffff */
.L_x_18:
[----:B------:R-:W-:-:S04]  /*2b00*/  UISETP.NE.AND UP1, UPT, UR37, URZ, UPT ;  /* 0x000000ff2500728c */ /* 0x000fc8000bf25270 */
[----:B------:R-:W-:-:S09]  /*2b10*/  UISETP.NE.OR UP1, UPT, UR8, 0x1, UP1 ;  /* 0x000000010800788c */ /* 0x000fd20008f25670 */
[----:B------:R-:W-:Y:S05]  /*2b20*/  BRA.U UP1, `(.L_x_50) ;  /* 0x0000000501487547 */ /* 0x000fea000b800000 */
[----:B------:R-:W-:Y:S01]  /*2b30*/  ISETP.NE.AND P2, PT, R2, RZ, PT ;  /* 0x000000ff0200720c */ /* 0x000fe20003f45270 */
[----:B------:R-:W-:Y:S01]  /*2b40*/  IMAD.MOV.U32 R12, RZ, RZ, 0x1 ;  /* 0x00000001ff0c7424 */ /* 0x000fe200078e00ff */
[----:B------:R-:W-:Y:S02]  /*2b50*/  CS2R R10, SRZ ;  /* 0x00000000000a7805 */ /* 0x000fe4000001ff00 */
[----:B------:R-:W-:Y:S01]  /*2b60*/  CS2R R8, SRZ ;  /* 0x0000000000087805 */ /* 0x000fe2000001ff00 */
[----:B------:R-:W-:Y:S01]  /*2b70*/  UMOV UR4, 0x400 ;  /* 0x0000040000047882 */ /* 0x000fe20000000000 */
[----:B------:R-:W-:Y:S01]  /*2b80*/  UMOV UR6, URZ ;  /* 0x000000ff00067c82 */ /* 0x000fe20008000000 */
[----:B------:R-:W-:-:S12]  /*2b90*/  ULEA UR37, UR37, UR4, 0x18 ;  /* 0x0000000425257291 */ /* 0x000fd8000f8ec0ff */
.L_x_54:
[----:B------:R-:W-:Y:S02]  /*2ba0*/  LEA R0, R8, UR37, 0x3 ;  /* 0x0000002508007c11 */ /* 0x000fe4000f8e18ff */
[----:B------:R-:W-:-:S03]  /*2bb0*/  SHF.L.U32 R5, R9, 0x1f, RZ ;  /* 0x0000001f09057819 */ /* 0x000fc600000006ff */
[----:B------:R-:W-:Y:S01]  /*2bc0*/  VIADD R4, R0, 0x160 ;  /* 0x0000016000047836 */ /* 0x000fe20000000000 */
[----:B------:R-:W1:Y:S02]  /*2bd0*/  SYNCS.PHASECHK.TRANS64.TRYWAIT P0, [R0+URZ+0x150], R5 ;  /* 0x00015005000075a7 */ /* 0x000e6400080011ff */
[----:B-1----:R-:W-:Y:S05]  /*2be0*/  @!P0 BRA `(.L_x_51) ;  /* 0x0000004000688947 */ /* 0x002fea0003800000 */
.L_x_133:
[----:B------:R-:W-:Y:S01]  /*2bf0*/  ULEA UR5, UR6, UR37, 0x3 ;  /* 0x0000002506057291 */ /* 0x000fe2000f8e18ff */
[----:B------:R-:W-:Y:S02]  /*2c00*/  PRMT R4, RZ, 0x654, R4 ;  /* 0x00000654ff047816 */ /* 0x000fe40000000004 */
[----:B-1----:R-:W-:Y:S01]  /*2c10*/  SHF.L.U32 R5, R12, 0x1f, RZ ;  /* 0x0000001f0c057819 */ /* 0x002fe200000006ff */
[----:B------:R-:W-:Y:S01]  /*2c20*/  UIADD3 UR4, UPT, UPT, UR5, 0xf0, URZ ;  /* 0x000000f005047890 */ /* 0x000fe2000fffe0ff */
[----:B------:R1:W-:Y:S05]  /*2c30*/  SYNCS.ARRIVE.TRANS64.RED.A1T0 RZ, [R4+URZ], RZ ;  /* 0x000000ff04ff79a7 */ /* 0x0003ea00081004ff */
[----:B------:R-:W-:Y:S01]  /*2c40*/  IMAD.U32 R7, RZ, RZ, UR4 ;  /* 0x00000004ff077e24 */ /* 0x000fe2000f8e00ff */
[----:B------:R-:W2:Y:S04]  /*2c50*/  SYNCS.PHASECHK.TRANS64.TRYWAIT P0, [UR5+0x100], R5 ;  /* 0x00010005ff0075a7 */ /* 0x000ea80008001105 */
[----:B------:R-:W-:Y:S01]  /*2c60*/  PRMT R6, R2, 0x654, R7 ;  /* 0x0000065402067816 */ /* 0x000fe20000000007 */
[----:B-1----:R-:W-:Y:S01]  /*2c70*/  @!P2 IMAD.MOV.U32 R4, RZ, RZ, 0x10 ;  /* 0x00000010ff04a424 */ /* 0x002fe200078e00ff */
[----:B--2---:R-:W-:Y:S06]  /*2c80*/  @!P0 BRA `(.L_x_52) ;  /* 0x0000004000548947 */ /* 0x004fec0003800000 */
.L_x_135:
[----:B------:R-:W-:Y:S01]  /*2c90*/  ULEA UR4, UR6, UR37, 0x4 ;  /* 0x0000002506047291 */ /* 0x000fe2000f8e20ff */
[----:B------:R-:W-:Y:S01]  /*2ca0*/  SEL R3, R6, R3, !P2 ;  /* 0x0000000306037207 */ /* 0x000fe20005000000 */
[----:B------:R-:W-:Y:S01]  /*2cb0*/  UIADD3 UR5, UPT, UPT, UR5, 0xf0, URZ ;  /* 0x000000f005057890 */ /* 0x000fe2000fffe0ff */
[----:B-1----:R-:W-:Y:S01]  /*2cc0*/  LEA R0, R11, UR37, 0x3 ;  /* 0x000000250b007c11 */ /* 0x002fe2000f8e18ff */
[----:B------:R-:W-:Y:S01]  /*2cd0*/  UIADD3 UR4, UPT, UPT, UR4, 0x180, URZ ;  /* 0x0000018004047890 */ /* 0x000fe2000fffe0ff */
[----:B------:R-:W-:Y:S01]  /*2ce0*/  SHF.L.U32 R5, R10, 0x1f, RZ ;  /* 0x0000001f0a057819 */ /* 0x000fe200000006ff */
[----:B------:R1:W-:Y:S01]  /*2cf0*/  @!P2 SYNCS.ARRIVE.TRANS64.RED RZ, [R3+URZ], R4 ;  /* 0x0000000403ffa9a7 */ /* 0x0003e200080004ff */
[----:B------:R-:W-:Y:S01]  /*2d00*/  UIADD3 UR6, UPT, UPT, UR6, 0x1, URZ ;  /* 0x0000000106067890 */ /* 0x000fe2000fffe0ff */
[----:B------:R-:W-:-:S03]  /*2d10*/  VIADD R8, R8, 0x1 ;  /* 0x0000000108087836 */ /* 0x000fc60000000000 */
[----:B------:R-:W-:Y:S02]  /*2d20*/  UISETP.NE.AND UP0, UPT, UR6, 0x2, UPT ;  /* 0x000000020600788c */ /* 0x000fe4000bf05270 */
[----:B------:R-:W-:Y:S06]  /*2d30*/  UGETNEXTWORKID.BROADCAST [UR4], [UR5] ;  /* 0x00000000040073ca */ /* 0x000fec0008000100 */
[----:B------:R-:W-:Y:S01]  /*2d40*/  USEL UR4, URZ, 0x1, UP0 ;  /* 0x00000001ff047887 */ /* 0x000fe20008000000 */
[----:B------:R-:W-:Y:S01]  /*2d50*/  ISETP.NE.AND P0, PT, R8, 0x2, PT ;  /* 0x000000020800780c */ /* 0x000fe20003f05270 */
[----:B------:R-:W-:Y:S01]  /*2d60*/  USEL UR6, UR6, URZ, UP0 ;  /* 0x000000ff06067287 */ /* 0x000fe20008000000 */
[----:B------:R-:W2:Y:S03]  /*2d70*/  SYNCS.PHASECHK.TRANS64.TRYWAIT P1, [R0+URZ+0xf0], R5 ;  /* 0x0000f005000075a7 */ /* 0x000ea600080211ff */
[----:B------:R-:W-:Y:S01]  /*2d80*/  LOP3.LUT R12, R12, UR4, RZ, 0x3c, !PT ;  /* 0x000000040c0c7c12 */ /* 0x000fe2000f8e3cff */
[----:B-12---:R-:W-:Y:S07]  /*2d90*/  @!P1 BRA `(.L_x_53) ;  /* 0x0000004000289947 */ /* 0x006fee0003800000 */
.L_x_136:
[C---:B------:R-:W-:Y:S01]  /*2da0*/  LEA R4, R11.reuse, UR37, 0x4 ;  /* 0x000000250b047c11 */ /* 0x040fe2000f8e20ff */
[----:B-1----:R-:W-:Y:S01]  /*2db0*/  VIADD R0, R0, 0x100 ;  /* 0x0000010000007836 */ /* 0x002fe20000000000 */
[----:B------:R-:W-:Y:S01]  /*2dc0*/  SEL R8, R8, RZ, P0 ;  /* 0x000000ff08087207 */ /* 0x000fe20000000000 */
[----:B------:R-:W-:-:S03]  /*2dd0*/  VIADD R11, R11, 0x1 ;  /* 0x000000010b0b7836 */ /* 0x000fc60000000000 */
[----:B------:R-:W1:Y:S01]  /*2de0*/  LDS.128 R4, [R4+0x180] ;  /* 0x0001800004047984 */ /* 0x000e620000000c00 */
[----:B------:R-:W-:Y:S02]  /*2df0*/  PRMT R0, RZ, 0x654, R0 ;  /* 0x00000654ff007816 */ /* 0x000fe40000000000 */
[C---:B------:R-:W-:Y:S01]  /*2e00*/  ISETP.NE.AND P1, PT, R11.reuse, 0x2, PT ;  /* 0x000000020b00780c */ /* 0x040fe20003f25270 */
[----:B------:R-:W-:Y:S01]  /*2e10*/  @!PT LDS RZ, [RZ] ;  /* 0x00000000fffff984 */ /* 0x000fe20000000800 */
[----:B------:R-:W-:Y:S01]  /*2e20*/  @!PT LDS RZ, [RZ] ;  /* 0x00000000fffff984 */ /* 0x000fe20000000800 */
[----:B------:R-:W-:Y:S01]  /*2e30*/  @!PT LDS RZ, [RZ] ;  /* 0x00000000fffff984 */ /* 0x000fe20000000800 */
[----:B------:R-:W-:Y:S01]  /*2e40*/  @!PT LDS RZ, [RZ] ;  /* 0x00000000fffff984 */ /* 0x000fe20000000800 */
[----:B------:R2:W-:Y:S06]  /*2e50*/  MEMBAR.ALL.CTA ;  /* 0x0000000000007992 */ /* 0x0005ec0000008000 */
[----:B--2---:R-:W2:Y:S01]  /*2e60*/  FENCE.VIEW.ASYNC.S ;  /* 0x00000000000073c6 */ /* 0x004ea20000000000 */
[----:B------:R-:W-:Y:S01]  /*2e70*/  SEL R11, R11, RZ, P1 ;  /* 0x000000ff0b0b7207 */ /* 0x000fe20000800000 */
[----:B--2---:R2:W-:Y:S01]  /*2e80*/  SYNCS.ARRIVE.TRANS64.RED.A1T0 RZ, [R0+URZ], RZ ;  /* 0x000000ff00ff79a7 */ /* 0x0045e200081004ff */
[----:B-1----:R-:W-:-:S02]  /*2e90*/  LOP3.LUT P3, RZ, R6, 0x1, RZ, 0xc0, !PT ;  /* 0x0000000106ff7812 */ /* 0x002fc4000786c0ff */
[----:B------:R-:W-:-:S04]  /*2ea0*/  SEL R5, RZ, 0x1, P1 ;  /* 0x00000001ff057807 */ /* 0x000fc80000800000 */
[----:B------:R-:W-:Y:S02]  /*2eb0*/  LOP3.LUT R10, R10, R5, RZ, 0x3c, !PT ;  /* 0x000000050a0a7212 */ /* 0x000fe400078e3cff */
[----:B--2---:R-:W-:-:S04]  /*2ec0*/  SEL R0, RZ, 0x1, P0 ;  /* 0x00000001ff007807 */ /* 0x004fc80000000000 */
[----:B------:R-:W-:Y:S01]  /*2ed0*/  LOP3.LUT R9, R9, R0, RZ, 0x3c, !PT ;  /* 0x0000000009097212 */ /* 0x000fe200078e3cff */
[----:B------:R-:W-:Y:S06]  /*2ee0*/  @P3 BRA `(.L_x_54) ;  /* 0xfffffffc002c3947 */ /* 0x000fec000383ffff */
[----:B------:R-:W-:Y:S01]  /*2ef0*/  ULEA UR5, UR6, UR37, 0x3 ;  /* 0x0000002506057291 */ /* 0x000fe2000f8e18ff */
[----:B------:R-:W-:-:S08]  /*2f00*/  SHF.L.U32 R3, R12, 0x1f, RZ ;  /* 0x0000001f0c037819 */ /* 0x000fd000000006ff */
[----:B------:R-:W1:Y:S02]  /*2f10*/  SYNCS.PHASECHK.TRANS64 P0, [UR5+0x100], R3 ;  /* 0x00010003ff0075a7 */ /* 0x000e640008001005 */
[----:B-1----:R-:W-:Y:S05]  /*2f20*/  @P0 BRA `(.L_x_55) ;  /* 0x0000000000080947 */ /* 0x002fea0003800000 */
[----:B------:R-:W1:Y:S02]  /*2f30*/  SYNCS.PHASECHK.TRANS64.TRYWAIT P0, [UR5+0x100], R3 ;  /* 0x00010003ff0075a7 */ /* 0x000e640008001105 */
[----:B-1----:R-:W-:Y:S05]  /*2f40*/  @!P0 BRA `(.L_x_56) ;  /* 0x0000003c00d08947 */ /* 0x002fea0003800000 */
.L_x_55:
[----:B------:R-:W-:-:S04]  /*2f50*/  UIADD3 UR4, UPT, UPT, UR6, 0x1, URZ ;  /* 0x0000000106047890 */ /* 0x000fc8000fffe0ff */
[----:B------:R-:W-:-:S04]  /*2f60*/  UISETP.NE.AND UP0, UPT, UR4, 0x2, UPT ;  /* 0x000000020400788c */ /* 0x000fc8000bf05270 */
[----:B------:R-:W-:Y:S02]  /*2f70*/  USEL UR7, URZ, 0x1, UP0 ;  /* 0x00000001ff077887 */ /* 0x000fe40008000000 */
[----:B------:R-:W-:-:S04]  /*2f80*/  USEL UR4, UR4, URZ, UP0 ;  /* 0x000000ff04047287 */ /* 0x000fc80008000000 */
[----:B------:R-:W-:Y:S01]  /*2f90*/  ULEA UR4, UR4, UR37, 0x3 ;  /* 0x0000002504047291 */ /* 0x000fe2000f8e18ff */
[----:B-1----:R-:W-:-:S04]  /*2fa0*/  LOP3.LUT R3, R12, UR7, RZ, 0x3c, !PT ;  /* 0x000000070c037c12 */ /* 0x002fc8000f8e3cff */
[----:B------:R-:W-:-:S04]  /*2fb0*/  SHF.L.U32 R0, R3, 0x1f, RZ ;  /* 0x0000001f03007819 */ /* 0x000fc800000006ff */
[----:B------:R-:W1:Y:S02]  /*2fc0*/  SYNCS.PHASECHK.TRANS64 P0, [UR4+0x100], R0 ;  /* 0x00010000ff0075a7 */ /* 0x000e640008001004 */
[----:B-1----:R-:W-:Y:S05]  /*2fd0*/  @P0 EXIT ;  /* 0x000000000000094d */ /* 0x002fea0003800000 */
[----:B------:R-:W-:Y:S02]  /*2fe0*/  SHF.L.U32 R3, R3, 0x1f, RZ ;  /* 0x0000001f03037819 */ /* 0x000fe400000006ff */
[----:B------:R-:W-:-:S07]  /*2ff0*/  MOV R0, UR4 ;  /* 0x0000000400007c02 */ /* 0x000fce0008000f00 */
.L_x_57:
[----:B-1----:R1:W2:Y:S02]  /*3000*/  SYNCS.PHASECHK.TRANS64.TRYWAIT P0, [R0+URZ+0x100], R3 ;  /* 0x00010003000075a7 */ /* 0x0022a400080011ff */
[----:B--2---:R-:W-:Y:S05]  /*3010*/  @!P0 NANOSLEEP.SYNCS 0x989680 ;  /* 0x009896800000895d */ /* 0x004fea0003900000 */
[----:B------:R-:W2:Y:S02]  /*3020*/  @!P0 SYNCS.PHASECHK.TRANS64 P0, [R0+URZ+0x100], R3 ;  /* 0x00010003000085a7 */ /* 0x000ea400080010ff */
[----:B--2---:R-:W-:Y:S05]  /*3030*/  @P0 EXIT ;  /* 0x000000000000094d */ /* 0x004fea0003800000 */
[----:B------:R-:W-:Y:S05]  /*3040*/  BRA `(.L_x_57) ;  /* 0xfffffffc00ec7947 */ /* 0x000fea000383ffff */
.L_x_50:
[----:B------:R-:W-:-:S09]  /*3050*/  UISETP.NE.AND UP1, UPT, UR8, URZ, UPT ;  /* 0x000000ff0800728c */ /* 0x000fd2000bf25270 */
[----:B------:R-:W-:Y:S05]  /*3060*/  BRA.U UP1, `(.L_x_58) ;  /* 0x0000000d01c87547 */ /* 0x000fea000b800000 */
[----:B------:R-:W-:Y:S01]  /*3070*/  UMOV UR4, 0x40 ;  /* 0x0000004000047882 */ /* 0x000fe20000000000 */
[----:B------:R-:W-:Y:S01]  /*3080*/  NOP ;  /* 0x0000000000007918 */ /* 0x000fe20000000000 */
[----:B------:R-:W-:Y:S01]  /*3090*/  ULEA UR4, UR37, UR4, 0x18 ;  /* 0x0000000425047291 */ /* 0x000fe2000f8ec0ff */
[----:B------:R-:W-:Y:S02]  /*30a0*/  UMOV UR5, 0x400 ;  /* 0x0000040000057882 */ /* 0x000fe40000000000 */
[----:B------:R-:W-:-:S06]  /*30b0*/  ULEA UR37, UR37, UR5, 0x18 ;  /* 0x0000000525257291 */ /* 0x000fcc000f8ec0ff */
[----:B------:R-:W1:Y:S02]  /*30c0*/  LDS.U8 R0, [UR4+0x1c] ;  /* 0x00001c04ff007984 */ /* 0x000e640008000000 */
[----:B-1----:R-:W-:-:S13]  /*30d0*/  ISETP.NE.AND P0, PT, R0, RZ, PT ;  /* 0x000000ff0000720c */ /* 0x002fda0003f05270 */
[----:B------:R-:W-:Y:S05]  /*30e0*/  @P0 BRA `(.L_x_59) ;  /* 0x0000000000580947 */ /* 0x000fea0003800000 */
[----:B------:R-:W-:-:S13]  /*30f0*/  ELECT P0, URZ, PT ;  /* 0x0000000000ff782f */ /* 0x000fda0003800000 */
[----:B------:R-:W-:Y:S05]  /*3100*/  @!P0 BRA `(.L_x_60) ;  /* 0x0000000000608947 */ /* 0x000fea0003800000 */
[----:B------:R-:W-:Y:S01]  /*3110*/  UMOV UR5, 0x10 ;  /* 0x0000001000057882 */ /* 0x000fe20000000000 */
[----:B------:R-:W-:Y:S01]  /*3120*/  HFMA2 R0, -RZ, RZ, 0, 5.9604644775390625e-08 ;  /* 0x00000001ff007431 */ /* 0x000fe200000001ff */
[----:B------:R-:W-:-:S03]  /*3130*/  MOV R2, 0xffff ;  /* 0x0000ffff00027802 */ /* 0x000fc60000000f00 */
[----:B------:R-:W-:Y:S04]  /*3140*/  DEPBAR.LE SB1, 0x36 ;  /* 0x00009d800000791a */ /* 0x000fe80000000000 */
[----:B------:R-:W1:Y:S02]  /*3150*/  UTCATOMSWS.FIND_AND_SET.ALIGN UP0, UR5, UR5 ;  /* 0x00000005000575e3 */ /* 0x000e640008000800 */
[----:B-1----:R-:W-:Y:S01]  /*3160*/  MOV R3, UR5 ;  /* 0x0000000500037c02 */ /* 0x002fe20008000f00 */
[----:B------:R-:W-:Y:S06]  /*3170*/  BRA.U UP0, `(.L_x_61) ;  /* 0x0000000100187547 */ /* 0x000fec000b800000 */
.L_x_62:
[----:B------:R-:W-:Y:S05]  /*3180*/  NANOSLEEP 0x64 ;  /* 0x000000640000795d */ /* 0x000fea0003800000 */
[----:B------:R-:W-:-:S05]  /*3190*/  UMOV UR5, 0x10 ;  /* 0x0000001000057882 */ /* 0x000fca0000000000 */
[----:B------:R-:W-:Y:S04]  /*31a0*/  DEPBAR.LE SB1, 0x36 ;  /* 0x00009d800000791a */ /* 0x000fe80000000000 */
[----:B------:R-:W1:Y:S02]  /*31b0*/  UTCATOMSWS.FIND_AND_SET.ALIGN UP0, UR5, UR5 ;  /* 0x00000005000575e3 */ /* 0x000e640008000800 */
[----:B-1----:R-:W-:Y:S01]  /*31c0*/  MOV R3, UR5 ;  /* 0x0000000500037c02 */ /* 0x002fe20008000f00 */
[----:B------:R-:W-:Y:S05]  /*31d0*/  BRA.U !UP0, `(.L_x_62) ;  /* 0xfffffffd08e87547 */ /* 0x000fea000b83ffff */
.L_x_61:
[-C--:B------:R-:W-:Y:S02]  /*31e0*/  SHF.L.U32 R2, R2, R3.reuse, RZ ;  /* 0x0000000302027219 */ /* 0x080fe400000006ff */
[----:B------:R-:W-:Y:S01]  /*31f0*/  SHF.L.U32 R0, R0, R3, RZ ;  /* 0x0000000300007219 */ /* 0x000fe200000006ff */
[----:B------:R-:W-:Y:S02]  /*3200*/  IMAD.SHL.U32 R3, R3, 0x20, RZ ;  /* 0x0000002003037824 */ /* 0x000fe400078e00ff */
[----:B------:R1:W-:Y:S04]  /*3210*/  ATOMS.OR RZ, [UR4+0x14], R2 ;  /* 0x00001402ffff798c */ /* 0x0003e8000b000004 */
[----:B------:R1:W-:Y:S04]  /*3220*/  ATOMS.OR RZ, [UR4+0x18], R0 ;  /* 0x00001800ffff798c */ /* 0x0003e8000b000004 */
[----:B------:R1:W-:Y:S01]  /*3230*/  STS [UR37+0x1a0], R3 ;  /* 0x0001a003ff007988 */ /* 0x0003e20008000825 */
[----:B------:R-:W-:Y:S05]  /*3240*/  BRA `(.L_x_60) ;  /* 0x0000000000107947 */ /* 0x000fea0003800000 */
.L_x_59:
[----:B------:R-:W-:Y:S02]  /*3250*/  MOV R0, 0xffffffff ;  /* 0xffffffff00007802 */ /* 0x000fe40000000f00 */
[----:B------:R-:W-:-:S03]  /*3260*/  MOV R2, 0x3290 ;  /* 0x0000329000027802 */ /* 0x000fc60000000f00 */
[----:B------:R1:W-:Y:S04]  /*3270*/  STS [UR37+0x1a0], R0 ;  /* 0x0001a000ff007988 */ /* 0x0003e80008000825 */
[----:B-1-3-5:R-:W-:Y:S05]  /*3280*/  CALL.REL.NOINC `($__internal_1_$__cuda_sm10x_tcgen05_guardrail_trap_phase_invalid_during_alloc) ;  /* 0x00000040004c7944 */ /* 0x02afea0003c00000 */
.L_x_60:
[----:B------:R-:W-:Y:S05]  /*3290*/  WARPSYNC.ALL ;  /* 0x0000000000007948 */ /* 0x000fea0003800000 */
[----:B------:R-:W2:Y:S01]  /*32a0*/  S2UR UR5, SR_CgaCtaId ;  /* 0x00000000000579c3 */ /* 0x000ea20000008800 */
[----:B------:R-:W-:Y:S01]  /*32b0*/  UMOV UR4, 0x400 ;  /* 0x0000040000047882 */ /* 0x000fe20000000000 */
[----:B------:R-:W-:-:S06]  /*32c0*/  NOP ;  /* 0x0000000000007918 */ /* 0x000fcc0000000000 */
[----:B------:R-:W-:Y:S06]  /*32d0*/  BAR.ARV 0x6, 0xa0 ;  /* 0x0182800000007b1d */ /* 0x000fec0000002000 */
[----:B------:R-:W4:Y:S01]  /*32e0*/  LDCU UR7, c[0x0][0x38c] ;  /* 0x00007180ff0777ac */ /* 0x000f220008000800 */
[----:B------:R-:W-:Y:S01]  /*32f0*/  IMAD.MOV.U32 R11, RZ, RZ, 0x1 ;  /* 0x00000001ff0b7424 */ /* 0x000fe200078e00ff */
[----:B------:R-:W-:Y:S01]  /*3300*/  CS2R R8, SRZ ;  /* 0x0000000000087805 */ /* 0x000fe2000001ff00 */
[----:B------:R-:W-:Y:S01]  /*3310*/  IMAD.MOV.U32 R10, RZ, RZ, RZ ;  /* 0x000000ffff0a7224 */ /* 0x000fe200078e00ff */
[----:B------:R-:W3:Y:S01]  /*3320*/  LDCU UR6, c[0x0][0x38c] ;  /* 0x00007180ff0677ac */ /* 0x000ee20008000800 */
[----:B------:R-:W-:Y:S01]  /*3330*/  UMOV UR14, URZ ;  /* 0x000000ff000e7c82 */ /* 0x000fe20008000000 */
[----:B------:R-:W-:Y:S01]  /*3340*/  UMOV UR13, URZ ;  /* 0x000000ff000d7c82 */ /* 0x000fe20008000000 */
[----:B--2---:R-:W-:Y:S01]  /*3350*/  ULEA UR5, UR5, UR4, 0x18 ;  /* 0x0000000405057291 */ /* 0x004fe2000f8ec0ff */
[----:B------:R-:W-:Y:S01]  /*3360*/  UMOV UR24, 0x0 ;  /* 0x0000000000187882 */ /* 0x000fe20000000000 */
[----:B------:R-:W-:-:S02]  /*3370*/  UMOV UR25, 0x4108010 ;  /* 0x0410801000197882 */ /* 0x000fc40000000000 */
[----:B------:R-:W-:Y:S02]  /*3380*/  UIADD3 UR10, UPT, UPT, UR5, 0x1c400, URZ ;  /* 0x0001c400050a7890 */ /* 0x000fe4000fffe0ff */
[----:B------:R-:W-:Y:S02]  /*3390*/  UIADD3 UR15, UPT, UPT, UR5, 0x2400, URZ ;  /* 0x00002400050f7890 */ /* 0x000fe4000fffe0ff */
[----:B----4-:R-:W-:Y:S01]  /*33a0*/  UIADD3 UR7, UPT, UPT, UR7, 0x7f, URZ ;  /* 0x0000007f07077890 */ /* 0x010fe2000fffe0ff */
[----:B-1----:R-:W1:Y:S01]  /*33b0*/  LDS R0, [UR5+0x1a0] ;  /* 0x0001a005ff007984 */ /* 0x002e620008000800 */
[----:B------:R-:W-:Y:S02]  /*33c0*/  USHF.R.U32.HI UR10, URZ, 0x4, UR10 ;  /* 0x00000004ff0a7899 */ /* 0x000fe4000801160a */
[----:B------:R-:W-:Y:S02]  /*33d0*/  USHF.R.S32.HI UR4, URZ, 0x1f, UR7 ;  /* 0x0000001fff047899 */ /* 0x000fe40008011407 */
[----:B------:R-:W-:-:S02]  /*33e0*/  USHF.R.U32.HI UR15, URZ, 0x4, UR15 ;  /* 0x00000004ff0f7899 */ /* 0x000fc4000801160f */
[----:B------:R-:W-:Y:S02]  /*33f0*/  ULEA.HI UR4, UR4, UR7, URZ, 0x7 ;  /* 0x0000000704047291 */ /* 0x000fe4000f8f38ff */
[----:B------:R-:W-:Y:S02]  /*3400*/  ULOP3.LUT UR10, UR10, 0x3fff, URZ, 0xc0, !UPT ;  /* 0x00003fff0a0a7892 */ /* 0x000fe4000f8ec0ff */
[----:B------:R-:W-:Y:S01]  /*3410*/  USHF.R.S32.HI UR4, URZ, 0x7, UR4 ;  /* 0x00000007ff047899 */ /* 0x000fe20008011404 */
[----:B------:R-:W-:Y:S01]  /*3420*/  UMOV UR22, 0x0 ;  /* 0x0000000000167882 */ /* 0x000fe20000000000 */
[----:B------:R-:W-:Y:S02]  /*3430*/  UMOV UR23, 0x4108010 ;  /* 0x0410801000177882 */ /* 0x000fe40000000000 */
[----:B------:R-:W-:Y:S02]  /*3440*/  UISETP.LT.AND UP0, UPT, UR4, 0x1, UPT ;  /* 0x000000010400788c */ /* 0x000fe4000bf01270 */
[----:B------:R-:W-:-:S02]  /*3450*/  ULOP3.LUT UR15, UR15, 0x3fff, URZ, 0xc0, !UPT ;  /* 0x00003fff0f0f7892 */ /* 0x000fc4000f8ec0ff */
[----:B------:R-:W-:Y:S02]  /*3460*/  USEL UR9, UR4, 0x1, !UP0 ;  /* 0x0000000104097887 */ /* 0x000fe4000c000000 */
[----:B------:R-:W-:Y:S02]  /*3470*/  ULOP3.LUT UR10, UR10, 0x10000, URZ, 0xfc, !UPT ;  /* 0x000100000a0a7892 */ /* 0x000fe4000f8efcff */
[----:B------:R-:W-:Y:S02]  /*3480*/  UIADD3 UR9, UPT, UPT, -UR9, URZ, URZ ;  /* 0x000000ff09097290 */ /* 0x000fe4000fffe1ff */
[----:B---3--:R-:W-:Y:S01]  /*3490*/  UISETP.GE.AND UP3, UPT, UR6, 0x1, UPT ;  /* 0x000000010600788c */ /* 0x008fe2000bf66270 */
[----:B------:R-:W-:Y:S01]  /*34a0*/  UMOV UR20, 0x0 ;  /* 0x0000000000147882 */ /* 0x000fe20000000000 */
[----:B------:R-:W-:Y:S01]  /*34b0*/  UMOV UR21, 0x4108010 ;  /* 0x0410801000157882 */ /* 0x000fe20000000000 */
[----:B------:R-:W-:Y:S01]  /*34c0*/  UMOV UR18, 0x0 ;  /* 0x0000000000127882 */ /* 0x000fe20000000000 */
[----:B------:R-:W-:Y:S01]  /*34d0*/  UMOV UR19, 0x4108010 ;  /* 0x0410801000137882 */ /* 0x000fe20000000000 */
[----:B-1----:R-:W-:-:S15]  /*34e0*/  R2UR UR16, R0 ;  /* 0x00000000001072ca */ /* 0x002fde00000e0000 */
.L_x_69:
[----:B------:R-:W-:Y:S02]  /*34f0*/  LEA R0, R10, UR5, 0x3 ;  /* 0x000000050a007c11 */ /* 0x000fe4000f8e18ff */
[----:B------:R-:W-:Y:S02]  /*3500*/  SHF.L.U32 R5, R9, 0x1f, RZ ;  /* 0x0000001f09057819 */ /* 0x000fe400000006ff */
[----:B------:R-:W-:Y:S01]  /*3510*/  PLOP3.LUT P0, PT, PT, PT, UP3, 0x80, 0x8 ;  /* 0x000000000008781c */ /* 0x000fe20003f0f038 */
[----:B------:R-:W-:Y:S01]  /*3520*/  VIADD R3, R0, 0x100 ;  /* 0x0000010000037836 */ /* 0x000fe20000000000 */
[----:B-1----:R-:W1:Y:S02]  /*3530*/  SYNCS.PHASECHK.TRANS64.TRYWAIT P1, [R0+URZ+0xf0], R5 ;  /* 0x0000f005000075a7 */ /* 0x002e6400080211ff */
[----:B-1-3--:R-:W-:Y:S09]  /*3540*/  @!P1 BRA `(.L_x_63) ;  /* 0x0000003800689947 */ /* 0x00aff20003800000 */
.L_x_138:
[----:B------:R-:W-:Y:S01]  /*3550*/  LEA R4, R10, UR5, 0x4 ;  /* 0x000000050a047c11 */ /* 0x000fe2000f8e20ff */
[----:B------:R-:W-:Y:S01]  /*3560*/  @UP3 ULEA UR6, UR13, UR5, 0x3 ;  /* 0x000000050d063291 */ /* 0x000fe2000f8e18ff */
[----:B------:R-:W-:Y:S01]  /*3570*/  PLOP3.LUT P2, PT, PT, PT, PT, 0x80, 0x8 ;  /* 0x000000000008781c */ /* 0x000fe20003f4f070 */
[----:B------:R-:W-:Y:S01]  /*3580*/  ULEA UR7, UR14, UR5, 0x3 ;  /* 0x000000050e077291 */ /* 0x000fe2000f8e18ff */
[----:B------:R-:W-:Y:S02]  /*3590*/  PRMT R3, RZ, 0x654, R3 ;  /* 0x00000654ff037816 */ /* 0x000fe40000000003 */
[----:B-1----:R-:W1:Y:S01]  /*35a0*/  LDS.128 R4, [R4+0x180] ;  /* 0x0001800004047984 */ /* 0x002e620000000c00 */
[----:B------:R-:W-:Y:S02]  /*35b0*/  @P0 SHF.L.U32 R2, R8, 0x1f, RZ ;  /* 0x0000001f08020819 */ /* 0x000fe400000006ff */
[----:B------:R-:W-:Y:S01]  /*35c0*/  SHF.L.U32 R0, R11, 0x1f, RZ ;  /* 0x0000001f0b007819 */ /* 0x000fe200000006ff */
[----:B------:R-:W-:Y:S01]  /*35d0*/  @!PT LDS RZ, [RZ] ;  /* 0x00000000fffff984 */ /* 0x000fe20000000800 */
[----:B------:R-:W-:Y:S01]  /*35e0*/  @!PT LDS RZ, [RZ] ;  /* 0x00000000fffff984 */ /* 0x000fe20000000800 */
[----:B------:R-:W-:Y:S01]  /*35f0*/  @!PT LDS RZ, [RZ] ;  /* 0x00000000fffff984 */ /* 0x000fe20000000800 */
[----:B------:R-:W-:Y:S01]  /*3600*/  @!PT LDS RZ, [RZ] ;  /* 0x00000000fffff984 */ /* 0x000fe20000000800 */
[----:B------:R2:W-:Y:S06]  /*3610*/  MEMBAR.ALL.CTA ;  /* 0x0000000000007992 */ /* 0x0005ec0000008000 */
[----:B--2---:R-:W2:Y:S02]  /*3620*/  FENCE.VIEW.ASYNC.S ;  /* 0x00000000000073c6 */ /* 0x004ea40000000000 */
[----:B--2---:R2:W-:Y:S01]  /*3630*/  SYNCS.ARRIVE.TRANS64.RED.A1T0 RZ, [R3+URZ], RZ ;  /* 0x000000ff03ff79a7 */ /* 0x0045e200081004ff */
[----:B------:R2:W3:Y:S01]  /*3640*/  @P0 SYNCS.PHASECHK.TRANS64.TRYWAIT P2, [UR6], R2 ;  /* 0x00000002ff0005a7 */ /* 0x0004e20008041106 */
[----:B------:R-:W-:Y:S01]  /*3650*/  ULEA.HI UR6, UR14, UR14, URZ, 0x1 ;  /* 0x0000000e0e067291 */ /* 0x000fe2000f8f08ff */
[----:B-1----:R-:W-:-:S03]  /*3660*/  LOP3.LUT P1, RZ, R6, 0x1, RZ, 0xc0, !PT ;  /* 0x0000000106ff7812 */ /* 0x002fc6000782c0ff */
[----:B------:R-:W-:Y:S02]  /*3670*/  USHF.L.U32 UR8, UR6, 0x5, URZ ;  /* 0x0000000506087899 */ /* 0x000fe400080006ff */
[----:B------:R-:W-:Y:S02]  /*3680*/  ULOP3.LUT UR6, UR6, 0xffe, URZ, 0xc0, !UPT ;  /* 0x00000ffe06067892 */ /* 0x000fe4000f8ec0ff */
[----:B------:R-:W-:Y:S02]  /*3690*/  ULOP3.LUT UR8, UR8, 0xffffffc0, URZ, 0xc0, !UPT ;  /* 0xffffffc008087892 */ /* 0x000fe4000f8ec0ff */
[----:B------:R-:W-:Y:S02]  /*36a0*/  UIADD3 UR6, UPT, UPT, -UR6, UR14, URZ ;  /* 0x0000000e06067290 */ /* 0x000fe4000fffe1ff */
[----:B------:R-:W-:Y:S01]  /*36b0*/  UIADD3 UR8, UPT, UPT, UR16, UR8, URZ ;  /* 0x0000000810087290 */ /* 0x000fe2000fffe0ff */
[----:B------:R-:W1:Y:S03]  /*36c0*/  SYNCS.PHASECHK.TRANS64.TRYWAIT P0, [UR7+0x130], R0 ;  /* 0x00013000ff0075a7 */ /* 0x000e660008001107 */
[----:B------:R-:W-:Y:S01]  /*36d0*/  ULEA UR8, UR6, UR8, 0x14 ;  /* 0x0000000806087291 */ /* 0x000fe2000f8ea0ff */
[----:B-123--:R-:W-:Y:S11]  /*36e0*/  @!P0 BRA `(.L_x_64) ;  /* 0x0000003800148947 */ /* 0x00eff60003800000 */
.L_x_140:
[----:B------:R-:W-:Y:S01]  /*36f0*/  IADD3 R10, PT, PT, R10, 0x1, RZ ;  /* 0x000000010a0a7810 */ /* 0x000fe20007ffe0ff */
[----:B------:R-:W-:Y:S06]  /*3700*/  BRA.U !UP3, `(.L_x_65) ;  /* 0x000000010bc07547 */ /* 0x000fec000b800000 */
[----:B------:R-:W-:Y:S01]  /*3710*/  UPLOP3.LUT UP4, UPT, UPT, UPT, UPT, 0x40, 0x4 ;  /* 0x000000000004789c */ /* 0x000fe20003f8e870 */
[----:B------:R-:W-:Y:S01]  /*3720*/  UMOV UR12, UR9 ;  /* 0x00000009000c7c82 */ /* 0x000fe20008000000 */
[----:B------:R-:W-:Y:S01]  /*3730*/  UMOV UR11, UR4 ;  /* 0x00000004000b7c82 */ /* 0x000fe20008000000 */
[----:B------:R-:W-:-:S08]  /*3740*/  UMOV UR17, UR13 ;  /* 0x0000000d00117c82 */ /* 0x000fd00008000000 */
.L_x_68:
[----:B------:R-:W-:Y:S02]  /*3750*/  UIADD3 UR12, UPT, UPT, UR12, 0x1, URZ ;  /* 0x000000010c0c7890 */ /* 0x000fe4000fffe0ff */
[----:B--2---:R-:W-:Y:S02]  /*3760*/  ULEA UR6, UR17, UR5, 0x3 ;  /* 0x0000000511067291 */ /* 0x004fe4000f8e18ff */
[----:B------:R-:W-:Y:S01]  /*3770*/  UISETP.NE.AND UP0, UPT, UR12, URZ, UPT ;  /* 0x000000ff0c00728c */ /* 0x000fe2000bf05270 */
[----:B---3--:R-:W-:Y:S10]  /*3780*/  @P2 BRA `(.L_x_66) ;  /* 0x00000000000c2947 */ /* 0x008ff40003800000 */
[----:B-1----:R-:W-:Y:S04]  /*3790*/  SHF.L.U32 R3, R8, 0x1f, RZ ;  /* 0x0000001f08037819 */ /* 0x002fe800000006ff */
[----:B------:R-:W1:Y:S02]  /*37a0*/  SYNCS.PHASECHK.TRANS64.TRYWAIT P0, [UR6], R3 ;  /* 0x00000003ff0075a7 */ /* 0x000e640008001106 */
[----:B-1----:R-:W-:Y:S05]  /*37b0*/  @!P0 BRA `(.L_x_67) ;  /* 0x0000003400f88947 */ /* 0x002fea0003800000 */
.L_x_66:
[----:B------:R-:W-:Y:S01]  /*37c0*/  UISETP.NE.AND UP1, UPT, UR11, 0x1, UPT ;  /* 0x000000010b00788c */ /* 0x000fe2000bf25270 */
[----:B------:R-:W-:Y:S01]  /*37d0*/  PLOP3.LUT P2, PT, PT, PT, PT, 0x80, 0x8 ;  /* 0x000000000008781c */ /* 0x000fe20003f4f070 */
[----:B------:R-:W-:Y:S02]  /*37e0*/  UIADD3 UR13, UPT, UPT, UR17, 0x1, URZ ;  /* 0x00000001110d7890 */ /* 0x000fe4000fffe0ff */
[----:B------:R-:W-:Y:S02]  /*37f0*/  ULEA UR28, UR17, UR15, 0x9 ;  /* 0x0000000f111c7291 */ /* 0x000fe4000f8e48ff */
[----:B------:R-:W-:Y:S01]  /*3800*/  UISETP.NE.AND UP2, UPT, UR13, 0xd, UPT ;  /* 0x0000000d0d00788c */ /* 0x000fe2000bf45270 */
[----:B------:R-:W-:Y:S01]  /*3810*/  PLOP3.LUT P0, PT, PT, PT, UP1, 0x80, 0x8 ;  /* 0x000000000008781c */ /* 0x000fe20003f0f018 */
[----:B------:R-:W-:Y:S02]  /*3820*/  UIADD3 UR40, UPT, UPT, UR28, 0x80, URZ ;  /* 0x000000801c287890 */ /* 0x000fe4000fffe0ff */
[----:B------:R-:W-:Y:S02]  /*3830*/  USEL UR27, URZ, 0x1, UP2 ;  /* 0x00000001ff1b7887 */ /* 0x000fe40009000000 */
[----:B------:R-:W-:Y:S02]  /*3840*/  USEL UR13, UR13, URZ, UP2 ;  /* 0x000000ff0d0d7287 */ /* 0x000fe40009000000 */
[----:B------:R-:W-:Y:S02]  /*3850*/  UIADD3 UR36, UPT, UPT, UR28, 0x100, URZ ;  /* 0x000001001c247890 */ /* 0x000fe4000fffe0ff */
[----:B------:R-:W-:Y:S01]  /*3860*/  @UP1 ULEA UR26, UR13, UR5, 0x3 ;  /* 0x000000050d1a1291 */ /* 0x000fe2000f8e18ff */
[----:B------:R-:W-:Y:S01]  /*3870*/  LOP3.LUT R8, R8, UR27, RZ, 0x3c, !PT ;  /* 0x0000001b08087c12 */ /* 0x000fe2000f8e3cff */
[----:B------:R-:W-:Y:S02]  /*3880*/  UIADD3 UR32, UPT, UPT, UR28, 0x180, URZ ;  /* 0x000001801c207890 */ /* 0x000fe4000fffe0ff */
[----:B------:R-:W-:Y:S01]  /*3890*/  UIADD3 UR6, UPT, UPT, UR6, 0x68, URZ ;  /* 0x0000006806067890 */ /* 0x000fe2000fffe0ff */
[----:B-1----:R-:W-:Y:S01]  /*38a0*/  @P0 SHF.L.U32 R0, R8, 0x1f, RZ ;  /* 0x0000001f08000819 */ /* 0x002fe200000006ff */
[----:B------:R-:W-:Y:S01]  /*38b0*/  UIADD3 UR11, UPT, UPT, UR11, -0x1, URZ ;  /* 0xffffffff0b0b7890 */ /* 0x000fe2000fffe0ff */
[----:B------:R-:W-:Y:S02]  /*38c0*/  UMOV UR29, 0x80004020 ;  /* 0x80004020001d7882 */ /* 0x000fe40000000000 */
[----:B------:R2:W3:Y:S01]  /*38d0*/  @P0 SYNCS.PHASECHK.TRANS64.TRYWAIT P2, [UR26], R0 ;  /* 0x00000000ff0005a7 */ /* 0x0004e2000804111a */
[----:B------:R-:W-:Y:S01]  /*38e0*/  ULEA UR26, UR17, UR10, 0x9 ;  /* 0x0000000a111a7291 */ /* 0x000fe2000f8e48ff */
[----:B------:R-:W-:Y:S01]  /*38f0*/  UMOV UR27, 0x40004040 ;  /* 0x40004040001b7882 */ /* 0x000fe20000000000 */
[----:B------:R-:W-:Y:S02]  /*3900*/  UMOV UR41, 0x80004020 ;  /* 0x8000402000297882 */ /* 0x000fe40000000000 */
[----:B------:R-:W-:Y:S02]  /*3910*/  UIADD3 UR38, UPT, UPT, UR26, 0x2, URZ ;  /* 0x000000021a267890 */ /* 0x000fe4000fffe0ff */
[----:B------:R-:W-:Y:S02]  /*3920*/  UIADD3 UR34, UPT, UPT, UR26, 0x4, URZ ;  /* 0x000000041a227890 */ /* 0x000fe4000fffe0ff */
[----:B------:R-:W-:Y:S01]  /*3930*/  UIADD3 UR30, UPT, UPT, UR26, 0x6, URZ ;  /* 0x000000061a1e7890 */ /* 0x000fe2000fffe0ff */
[----:B------:R2:W-:Y:S01]  /*3940*/  UTCQMMA gdesc[UR28], gdesc[UR26], tmem[UR8], tmem[UR24], idesc[UR25], UP4 ;  /* 0x00ff181a1c0075ea */ /* 0x0005e2000a000308 */
[----:B------:R-:W-:Y:S01]  /*3950*/  UPLOP3.LUT UP4, UPT, UPT, UPT, UPT, 0x80, 0x8 ;  /* 0x000000000008789c */ /* 0x000fe20003f8f070 */
[----:B------:R-:W-:Y:S01]  /*3960*/  UMOV UR39, 0x40004040 ;  /* 0x4000404000277882 */ /* 0x000fe20000000000 */
[----:B------:R-:W-:Y:S01]  /*3970*/  UMOV UR37, 0x80004020 ;  /* 0x8000402000257882 */ /* 0x000fe20000000000 */
[----:B------:R2:W-:Y:S01]  /*3980*/  UTCQMMA gdesc[UR40], gdesc[UR38], tmem[UR8], tmem[UR22], idesc[UR23], UPT ;  /* 0x00ff1626280075ea */ /* 0x0005e2000b800308 */
[----:B------:R-:W-:Y:S01]  /*3990*/  UMOV UR35, 0x40004040 ;  /* 0x4000404000237882 */ /* 0x000fe20000000000 */
[----:B------:R-:W-:Y:S01]  /*39a0*/  UMOV UR33, 0x80004020 ;  /* 0x8000402000217882 */ /* 0x000fe20000000000 */
[----:B------:R-:W-:Y:S01]  /*39b0*/  UMOV UR31, 0x40004040 ;  /* 0x40004040001f7882 */ /* 0x000fe20000000000 */
[----:B------:R2:W-:Y:S01]  /*39c0*/  UTCQMMA gdesc[UR36], gdesc[UR34], tmem[UR8], tmem[UR20], idesc[UR21], UPT ;  /* 0x00ff1422240075ea */ /* 0x0005e2000b800308 */
[----:B------:R2:W-:Y:S01]  /*39d0*/  UTCQMMA gdesc[UR32], gdesc[UR30], tmem[UR8], tmem[UR18], idesc[UR19], UPT ;  /* 0x00ff121e200075ea */ /* 0x0005e2000b800308 */
[----:B------:R2:W-:Y:S01]  /*39e0*/  UTCBAR [UR6], URZ ;  /* 0x000000ff060073e9 */ /* 0x0005e200080000ff */
[----:B------:R-:W-:Y:S01]  /*39f0*/  UMOV UR17, UR13 ;  /* 0x0000000d00117c82 */ /* 0x000fe20008000000 */
[----:B------:R-:W-:Y:S05]  /*3a00*/  BRA.U UP0, `(.L_x_68) ;  /* 0xfffffffd00507547 */ /* 0x000fea000b83ffff */
.L_x_65:
[----:B------:R-:W-:Y:S01]  /*3a10*/  UIADD3 UR14, UPT, UPT, UR14, 0x1, URZ ;  /* 0x000000010e0e7890 */ /* 0x000fe2000fffe0ff */
[C---:B------:R-:W-:Y:S01]  /*3a20*/  ISETP.NE.AND P0, PT, R10.reuse, 0x2, PT ;  /* 0x000000020a00780c */ /* 0x040fe20003f05270 */
[----:B------:R-:W-:Y:S02]  /*3a30*/  UIADD3 UR7, UPT, UPT, UR7, 0x110, URZ ;  /* 0x0000011007077890 */ /* 0x000fe4000fffe0ff */
[----:B------:R-:W-:Y:S01]  /*3a40*/  UISETP.NE.AND UP0, UPT, UR14, 0x4, UPT ;  /* 0x000000040e00788c */ /* 0x000fe2000bf05270 */
[----:B-12---:R-:W-:Y:S02]  /*3a50*/  SEL R0, RZ, 0x1, P0 ;  /* 0x00000001ff007807 */ /* 0x006fe40000000000 */
[----:B------:R-:W-:Y:S01]  /*3a60*/  SEL R10, R10, RZ, P0 ;  /* 0x000000ff0a0a7207 */ /* 0x000fe20000000000 */
[----:B------:R-:W-:Y:S01]  /*3a70*/  USEL UR6, URZ, 0x1, UP0 ;  /* 0x00000001ff067887 */ /* 0x000fe20008000000 */
[----:B------:R-:W-:Y:S01]  /*3a80*/  LOP3.LUT R9, R9, R0, RZ, 0x3c, !PT ;  /* 0x0000000009097212 */ /* 0x000fe200078e3cff */
[----:B------:R-:W-:Y:S01]  /*3a90*/  USEL UR14, UR14, URZ, UP0 ;  /* 0x000000ff0e0e7287 */ /* 0x000fe20008000000 */
[----:B------:R1:W-:Y:S03]  /*3aa0*/  UTCBAR [UR7], URZ ;  /* 0x000000ff070073e9 */ /* 0x0003e600080000ff */
[----:B------:R-:W-:Y:S01]  /*3ab0*/  LOP3.LUT R11, R11, UR6, RZ, 0x3c, !PT ;  /* 0x000000060b0b7c12 */ /* 0x000fe2000f8e3cff */
[----:B------:R-:W-:Y:S07]  /*3ac0*/  @P1 BRA `(.L_x_69) ;  /* 0xfffffff800881947 */ /* 0x000fee000383ffff */
[----:B------:R-:W2:Y:S01]  /*3ad0*/  S2UR UR4, SR_CgaCtaId ;  /* 0x00000000000479c3 */ /* 0x000ea20000008800 */
[----:B------:R-:W-:Y:S01]  /*3ae0*/  ELECT P0, URZ, PT ;  /* 0x0000000000ff782f */ /* 0x000fe20003800000 */
[----:B------:R-:W-:Y:S01]  /*3af0*/  IMAD.MOV.U32 R0, RZ, RZ, 0x1 ;  /* 0x00000001ff007424 */ /* 0x000fe200078e00ff */
[----:B------:R-:W-:Y:S01]  /*3b00*/  UIADD3 UR5, UPT, UPT, UR5, 0x130, URZ ;  /* 0x0000013005057890 */ /* 0x000fe2000fffe0ff */
[----:B------:R-:W-:Y:S01]  /*3b10*/  SHF.L.U32 R3, R11, 0x1f, RZ ;  /* 0x0000001f0b037819 */ /* 0x000fe200000006ff */
[----:B------:R-:W-:-:S03]  /*3b20*/  UMOV UR6, 0x40 ;  /* 0x0000004000067882 */ /* 0x000fc60000000000 */
[----:B------:R-:W-:Y:S01]  /*3b30*/  UVIRTCOUNT.DEALLOC.SMPOOL 0x80 ;  /* 0x000000800000784c */ /* 0x000fe20000000000 */
[----:B--2---:R-:W-:Y:S02]  /*3b40*/  ULEA UR4, UR4, UR6, 0x18 ;  /* 0x0000000604047291 */ /* 0x004fe4000f8ec0ff */
[----:B------:R-:W-:-:S07]  /*3b50*/  ULEA UR6, UR14, UR5, 0x3 ;  /* 0x000000050e067291 */ /* 0x000fce000f8e18ff */
[----:B------:R2:W-:Y:S02]  /*3b60*/  @P0 STS.U8 [UR4+0x1c], R0 ;  /* 0x00001c00ff000988 */ /* 0x0005e40008000004 */
[----:B------:R-:W4:Y:S02]  /*3b70*/  SYNCS.PHASECHK.TRANS64.TRYWAIT P0, [UR6], R3 ;  /* 0x00000003ff0075a7 */ /* 0x000f240008001106 */
[----:B--2-4-:R-:W-:Y:S05]  /*3b80*/  @!P0 BRA `(.L_x_70) ;  /* 0x00000034001c8947 */ /* 0x014fea0003800000 */
.L_x_143:
[----:B-1----:R-:W-:-:S04]  /*3b90*/  UIADD3 UR7, UPT, UPT, UR14, 0x1, URZ ;  /* 0x000000010e077890 */ /* 0x002fc8000fffe0ff */
[----:B------:R-:W-:-:S04]  /*3ba0*/  UISETP.NE.AND UP0, UPT, UR7, 0x4, UPT ;  /* 0x000000040700788c */ /* 0x000fc8000bf05270 */
[----:B------:R-:W-:Y:S02]  /*3bb0*/  USEL UR8, URZ, 0x1, UP0 ;  /* 0x00000001ff087887 */ /* 0x000fe40008000000 */
[----:B------:R-:W-:-:S04]  /*3bc0*/  USEL UR7, UR7, URZ, UP0 ;  /* 0x000000ff07077287 */ /* 0x000fc80008000000 */
[----:B------:R-:W-:Y:S01]  /*3bd0*/  ULEA UR6, UR7, UR5, 0x3 ;  /* 0x0000000507067291 */ /* 0x000fe2000f8e18ff */
[----:B------:R-:W-:-:S04]  /*3be0*/  LOP3.LUT R2, R11, UR8, RZ, 0x3c, !PT ;  /* 0x000000080b027c12 */ /* 0x000fc8000f8e3cff */
[----:B--2---:R-:W-:-:S04]  /*3bf0*/  SHF.L.U32 R3, R2, 0x1f, RZ ;  /* 0x0000001f02037819 */ /* 0x004fc800000006ff */
[----:B------:R-:W1:Y:S02]  /*3c00*/  SYNCS.PHASECHK.TRANS64.TRYWAIT P0, [UR6], R3 ;  /* 0x00000003ff0075a7 */ /* 0x000e640008001106 */
[----:B-1----:R-:W-:Y:S05]  /*3c10*/  @!P0 BRA `(.L_x_71) ;  /* 0x0000003400108947 */ /* 0x002fea0003800000 */
.L_x_145:
        /* <DEDUP_REMOVED lines=9> */
.L_x_147:
[----:B------:R-:W-:-:S04]  /*3cb0*/  UIADD3 UR7, UPT, UPT, UR7, 0x1, URZ ;  /* 0x0000000107077890 */ /* 0x000fc8000fffe0ff */
[----:B------:R-:W-:-:S04]  /*3cc0*/  UISETP.NE.AND UP0, UPT, UR7, 0x4, UPT ;  /* 0x000000040700788c */ /* 0x000fc8000bf05270 */
[----:B------:R-:W-:Y:S02]  /*3cd0*/  USEL UR6, URZ, 0x1, UP0 ;  /* 0x00000001ff067887 */ /* 0x000fe40008000000 */
[----:B------:R-:W-:-:S04]  /*3ce0*/  USEL UR7, UR7, URZ, UP0 ;  /* 0x000000ff07077287 */ /* 0x000fc80008000000 */
[----:B------:R-:W-:Y:S01]  /*3cf0*/  ULEA UR7, UR7, UR5, 0x3 ;  /* 0x0000000507077291 */ /* 0x000fe2000f8e18ff */
[----:B-1----:R-:W-:-:S04]  /*3d00*/  LOP3.LUT R3, R2, UR6, RZ, 0x3c, !PT ;  /* 0x0000000602037c12 */ /* 0x002fc8000f8e3cff */
[----:B------:R-:W-:-:S04]  /*3d10*/  SHF.L.U32 R3, R3, 0x1f, RZ ;  /* 0x0000001f03037819 */ /* 0x000fc800000006ff */
[----:B------:R-:W1:Y:S02]  /*3d20*/  SYNCS.PHASECHK.TRANS64.TRYWAIT P0, [UR7], R3 ;  /* 0x00000003ff0075a7 */ /* 0x000e640008001107 */
[----:B-1----:R-:W-:Y:S05]  /*3d30*/  @!P0 BRA `(.L_x_73) ;  /* 0x0000003000f88947 */ /* 0x002fea0003800000 */
.L_x_149:
[----:B------:R-:W-:Y:S01]  /*3d40*/  NOP ;  /* 0x0000000000007918 */ /* 0x000fe20000000000 */
[----:B-1----:R-:W1:Y:S01]  /*3d50*/  LDS R0, [UR4+0x14] ;  /* 0x00001404ff007984 */ /* 0x002e620008000800 */
[----:B------:R-:W-:Y:S01]  /*3d60*/  ULOP3.LUT UR6, UR16, 0xffff, URZ, 0xc0, !UPT ;  /* 0x0000ffff10067892 */ /* 0x000fe2000f8ec0ff */
[----:B------:R-:W-:Y:S01]  /*3d70*/  UMOV UR8, 0xffff ;  /* 0x0000ffff00087882 */ /* 0x000fe20000000000 */
[----:B------:R-:W-:Y:S02]  /*3d80*/  UMOV UR5, 0x1 ;  /* 0x0000000100057882 */ /* 0x000fe40000000000 */
[----:B------:R-:W-:-:S04]  /*3d90*/  USHF.R.U32.HI UR6, URZ, 0x5, UR6 ;  /* 0x00000005ff067899 */ /* 0x000fc80008011606 */
[----:B------:R-:W-:Y:S02]  /*3da0*/  USHF.L.U32 UR8, UR8, UR6, URZ ;  /* 0x0000000608087299 */ /* 0x000fe400080006ff */
[----:B------:R-:W-:-:S04]  /*3db0*/  USHF.L.U32 UR5, UR5, UR6, URZ ;  /* 0x0000000605057299 */ /* 0x000fc800080006ff */
[----:B-1----:R-:W-:-:S04]  /*3dc0*/  LOP3.LUT R0, R0, UR8, RZ, 0xc0, !PT ;  /* 0x0000000800007c12 */ /* 0x002fc8000f8ec0ff */
[----:B------:R-:W-:-:S13]  /*3dd0*/  ISETP.NE.AND P0, PT, R0, UR8, PT ;  /* 0x0000000800007c0c */ /* 0x000fda000bf05270 */
[----:B------:R-:W-:Y:S05]  /*3de0*/  @P0 BRA `(.L_x_74) ;  /* 0x0000000000580947 */ /* 0x000fea0003800000 */
[----:B------:R-:W1:Y:S02]  /*3df0*/  LDS R0, [UR4+0x18] ;  /* 0x00001804ff007984 */ /* 0x000e640008000800 */
[----:B-1----:R-:W-:-:S04]  /*3e00*/  LOP3.LUT R0, R0, UR5, RZ, 0xc0, !PT ;  /* 0x0000000500007c12 */ /* 0x002fc8000f8ec0ff */
[----:B------:R-:W-:-:S13]  /*3e10*/  ISETP.NE.AND P0, PT, R0, UR5, PT ;  /* 0x0000000500007c0c */ /* 0x000fda000bf05270 */
[----:B------:R-:W-:Y:S05]  /*3e20*/  @P0 BRA `(.L_x_75) ;  /* 0x00000000003c0947 */ /* 0x000fea0003800000 */
[----:B------:R-:W1:Y:S01]  /*3e30*/  S2R R2, SR_LANEID ;  /* 0x0000000000027919 */ /* 0x000e620000000000 */
[----:B------:R-:W-:Y:S01]  /*3e40*/  ULOP3.LUT UR8, URZ, UR8, URZ, 0x33, !UPT ;  /* 0x00000008ff087292 */ /* 0x000fe2000f8e33ff */
[----:B------:R-:W-:Y:S01]  /*3e50*/  LOP3.LUT R4, RZ, UR5, RZ, 0x33, !PT ;  /* 0x00000005ff047c12 */ /* 0x000fe2000f8e33ff */
[----:B------:R-:W-:Y:S02]  /*3e60*/  VOTEU.ANY UR7, UPT, PT ;  /* 0x0000000000077886 */ /* 0x000fe400038e0100 */
[----:B------:R-:W-:Y:S01]  /*3e70*/  UFLO.U32 UR7, UR7 ;  /* 0x00000007000772bd */ /* 0x000fe200080e0000 */
[----:B------:R-:W2:Y:S01]  /*3e80*/  REDUX UR5, R4 ;  /* 0x00000000040573c4 */ /* 0x000ea20000000000 */
[----:B------:R-:W-:-:S06]  /*3e90*/  IMAD.U32 R0, RZ, RZ, UR8 ;  /* 0x00000008ff007e24 */ /* 0x000fcc000f8e00ff */
[----:B------:R4:W-:Y:S01]  /*3ea0*/  UTCATOMSWS.AND URZ, UR8 ;  /* 0x0000000800ff79e3 */ /* 0x0009e20008000000 */
[----:B------:R-:W3:Y:S01]  /*3eb0*/  REDUX UR6, R0 ;  /* 0x00000000000673c4 */ /* 0x000ee20000000000 */
[----:B-1----:R-:W-:Y:S01]  /*3ec0*/  ISETP.EQ.U32.AND P0, PT, R2, UR7, PT ;  /* 0x0000000702007c0c */ /* 0x002fe2000bf02070 */
[----:B--2---:R-:W-:Y:S01]  /*3ed0*/  IMAD.U32 R2, RZ, RZ, UR5 ;  /* 0x00000005ff027e24 */ /* 0x004fe2000f8e00ff */
[----:B---3--:R-:W-:-:S11]  /*3ee0*/  MOV R3, UR6 ;  /* 0x0000000600037c02 */ /* 0x008fd60008000f00 */
[----:B------:R4:W-:Y:S04]  /*3ef0*/  @P0 ATOMS.AND RZ, [UR4+0x14], R3 ;  /* 0x00001403ffff098c */ /* 0x0009e8000a800004 */
[----:B------:R4:W-:Y:S01]  /*3f00*/  @P0 ATOMS.AND RZ, [UR4+0x18], R2 ;  /* 0x00001802ffff098c */ /* 0x0009e2000a800004 */
[----:B------:R-:W-:Y:S05]  /*3f10*/  BRA `(.L_x_76) ;  /* 0x0000000000147947 */ /* 0x000fea0003800000 */
.L_x_75:
[----:B------:R-:W-:Y:S02]  /*3f20*/  MOV R2, 0x3f40 ;  /* 0x00003f4000027802 */ /* 0x000fe40000000f00 */
[----:B---3-5:R-:W-:Y:S05]  /*3f30*/  CALL.REL.NOINC `($__internal_0_$__cuda_sm10x_tcgen05_guardrail_trap_col_being_dealloced_not_returned_by_alloc) ;  /* 0x0000003400147944 */ /* 0x028fea0003c00000 */
[----:B------:R-:W-:Y:S05]  /*3f40*/  BRA `(.L_x_76) ;  /* 0x0000000000087947 */ /* 0x000fea0003800000 */
.L_x_74:
[----:B------:R-:W-:Y:S02]  /*3f50*/  MOV R2, 0x3f70 ;  /* 0x00003f7000027802 */ /* 0x000fe40000000f00 */
[----:B---3-5:R-:W-:Y:S05]  /*3f60*/  CALL.REL.NOINC `($__internal_2_$__cuda_sm10x_tcgen05_guardrail_trap_unallocated_columns_being_dealloced) ;  /* 0x0000003400207944 */ /* 0x028fea0003c00000 */
.L_x_76:
[----:B------:R-:W-:Y:S01]  /*3f70*/  NOP ;  /* 0x0000000000007918 */ /* 0x000fe20000000000 */
[----:B----4-:R-:W-:Y:S05]  /*3f80*/  EXIT ;  /* 0x000000000000794d */ /* 0x010fea0003800000 */
.L_x_58:
[----:B------:R-:W-:-:S09]  /*3f90*/  UISETP.NE.OR UP2, UPT, UR8, 0x3, !UP2 ;  /* 0x000000030800788c */ /* 0x000fd2000d745670 */
[----:B------:R-:W-:Y:S05]  /*3fa0*/  BRA.U UP2, `(.L_x_77) ;  /* 0x0000000902c87547 */ /* 0x000fea000b800000 */
[----:B------:R-:W1:Y:S01]  /*3fb0*/  LDCU.64 UR6, c[0x0][0x888] ;  /* 0x00011100ff0677ac */ /* 0x000e620008000a00 */
[----:B------:R-:W2:Y:S01]  /*3fc0*/  LDC R0, c[0x0][0xb30] ;  /* 0x0002cc00ff007b82 */ /* 0x000ea20000000800 */
[----:B------:R-:W-:Y:S01]  /*3fd0*/  IMAD.MOV.U32 R30, RZ, RZ, 0x1 ;  /* 0x00000001ff1e7424 */ /* 0x000fe200078e00ff */
[----:B------:R-:W-:Y:S01]  /*3fe0*/  CS2R R28, SRZ ;  /* 0x00000000001c7805 */ /* 0x000fe2000001ff00 */
[----:B------:R-:W4:Y:S01]  /*3ff0*/  LDCU.64 UR4, c[0x0][0x890] ;  /* 0x00011200ff0477ac */ /* 0x000f220008000a00 */
[----:B------:R-:W-:Y:S01]  /*4000*/  IMAD.MOV.U32 R25, RZ, RZ, 0x1000 ;  /* 0x00001000ff197424 */ /* 0x000fe200078e00ff */
[----:B------:R-:W-:-:S03]  /*4010*/  UMOV UR8, 0x400 ;  /* 0x0000040000087882 */ /* 0x000fc60000000000 */
[----:B------:R-:W3:Y:S01]  /*4020*/  LDC R19, c[0x0][0x370] ;  /* 0x0000dc00ff137b82 */ /* 0x000ee20000000800 */
[----:B------:R-:W-:-:S07]  /*4030*/  UPLOP3.LUT UP1, UPT, UPT, UPT, UPT, 0x40, 0x4 ;  /* 0x000000000004789c */ /* 0x000fce0003f2e870 */
[----:B------:R-:W3:Y:S01]  /*4040*/  LDC R2, c[0x0][0xb0c] ;  /* 0x0002c300ff027b82 */ /* 0x000ee20000000800 */
[----:B-1----:R-:W-:Y:S02]  /*4050*/  UISETP.NE.U32.AND UP2, UPT, UR6, URZ, UPT ;  /* 0x000000ff0600728c */ /* 0x002fe4000bf45070 */
[----:B------:R-:W-:Y:S02]  /*4060*/  ULEA UR6, UR37, UR8, 0x18 ;  /* 0x0000000825067291 */ /* 0x000fe4000f8ec0ff */
[----:B------:R-:W-:Y:S02]  /*4070*/  UISETP.NE.AND.EX UP2, UPT, UR7, URZ, UPT, UP2 ;  /* 0x000000ff0700728c */ /* 0x000fe4000bf45320 */
[----:B------:R-:W-:Y:S01]  /*4080*/  UIADD3 UR7, UPT, UPT, UR6, 0xd0, URZ ;  /* 0x000000d006077890 */ /* 0x000fe2000fffe0ff */
[----:B------:R-:W1:Y:S01]  /*4090*/  LDC R18, c[0x0][0xb20] ;  /* 0x0002c800ff127b82 */ /* 0x000e620000000800 */
[----:B----4-:R-:W-:Y:S01]  /*40a0*/  UISETP.NE.U32.AND UP3, UPT, UR4, URZ, UPT ;  /* 0x000000ff0400728c */ /* 0x010fe2000bf65070 */
[----:B--2---:R-:W-:Y:S01]  /*40b0*/  ISETP.NE.AND P1, PT, R0, 0x1, PT ;  /* 0x000000010000780c */ /* 0x004fe20003f25270 */
[----:B------:R-:W-:-:S02]  /*40c0*/  UPRMT UR37, UR37, 0x654, UR7 ;  /* 0x0000065425257896 */ /* 0x000fc40008000007 */
[----:B------:R-:W-:-:S03]  /*40d0*/  UISETP.NE.AND.EX UP3, UPT, UR5, URZ, UPT, UP3 ;  /* 0x000000ff0500728c */ /* 0x000fc6000bf65330 */
[----:B------:R-:W2:Y:S08]  /*40e0*/  LDC.64 R32, c[0x0][0x348] ;  /* 0x0000d200ff207b82 */ /* 0x000eb00000000a00 */
[----:B------:R-:W4:Y:S08]  /*40f0*/  LDC.64 R16, c[0x0][0xb10] ;  /* 0x0002c400ff107b82 */ /* 0x000f300000000a00 */
[----:B------:R-:W1:Y:S08]  /*4100*/  LDC.64 R6, c[0x0][0xb18] ;  /* 0x0002c600ff067b82 */ /* 0x000e700000000a00 */
[----:B------:R-:W1:Y:S08]  /*4110*/  LDC.64 R4, c[0x0][0xb28] ;  /* 0x0002ca00ff047b82 */ /* 0x000e700000000a00 */
[----:B---3--:R-:W1:Y:S02]  /*4120*/  LDC R24, c[0x0][0x374] ;  /* 0x0000dd00ff187b82 */ /* 0x008e640000000800 */
.L_x_85:
[C---:B------:R-:W-:Y:S02]  /*4130*/  LEA R0, R29.reuse, UR6, 0x3 ;  /* 0x000000061d007c11 */ /* 0x040fe4000f8e18ff */
[----:B------:R-:W-:Y:S02]  /*4140*/  SHF.L.U32 R3, R28, 0x1f, RZ ;  /* 0x0000001f1c037819 */ /* 0x000fe400000006ff */
[----:B------:R-:W-:Y:S02]  /*4150*/  LEA R20, R29, UR6, 0x4 ;  /* 0x000000061d147c11 */ /* 0x000fe4000f8e20ff */
[----:B---3--:R-:W3:Y:S02]  /*4160*/  SYNCS.PHASECHK.TRANS64.TRYWAIT P0, [R0+URZ+0xf0], R3 ;  /* 0x0000f003000075a7 */ /* 0x008ee400080011ff */
[----:B---3--:R-:W-:Y:S05]  /*4170*/  @!P0 BRA `(.L_x_78) ;  /* 0x0000003000008947 */ /* 0x008fea0003800000 */
.L_x_150:
[----:B------:R-:W-:Y:S01]  /*4180*/  ISETP.GE.AND P0, PT, R40, 0x1, PT ;  /* 0x000000012800780c */ /* 0x000fe20003f06270 */
[----:B------:R-:W1:Y:S01]  /*4190*/  LDS.128 R20, [R20+0x180] ;  /* 0x0001800014147984 */ /* 0x000e620000000c00 */
[----:B------:R-:W-:Y:S01]  /*41a0*/  ISETP.NE.U32.AND P4, PT, RZ, UR4, PT ;  /* 0x00000004ff007c0c */ /* 0x000fe2000bf85070 */
[----:B---3--:R-:W-:Y:S01]  /*41b0*/  VIADD R0, R0, 0x100 ;  /* 0x0000010000007836 */ /* 0x008fe20000000000 */
[----:B------:R-:W-:Y:S02]  /*41c0*/  SHF.L.U32 R26, R30, 0x1f, RZ ;  /* 0x0000001f1e1a7819 */ /* 0x000fe400000006ff */
[----:B------:R-:W-:Y:S02]  /*41d0*/  ISETP.NE.AND.EX P4, PT, RZ, UR5, PT, P4 ;  /* 0x00000005ff007c0c */ /* 0x000fe4000bf85340 */
[----:B------:R-:W-:Y:S01]  /*41e0*/  PRMT R0, RZ, 0x654, R0 ;  /* 0x00000654ff007816 */ /* 0x000fe20000000000 */
[----:B------:R-:W-:Y:S01]  /*41f0*/  @!PT LDS RZ, [RZ] ;  /* 0x00000000fffff984 */ /* 0x000fe20000000800 */
[----:B------:R-:W-:Y:S01]  /*4200*/  @!PT LDS RZ, [RZ] ;  /* 0x00000000fffff984 */ /* 0x000fe20000000800 */
[----:B------:R-:W-:Y:S01]  /*4210*/  @!PT LDS RZ, [RZ] ;  /* 0x00000000fffff984 */ /* 0x000fe20000000800 */
[----:B------:R-:W-:Y:S01]  /*4220*/  @!PT LDS RZ, [RZ] ;  /* 0x00000000fffff984 */ /* 0x000fe20000000800 */
[----:B------:R3:W-:Y:S06]  /*4230*/  MEMBAR.ALL.CTA ;  /* 0x0000000000007992 */ /* 0x0007ec0000008000 */
[----:B---3--:R-:W3:Y:S02]  /*4240*/  FENCE.VIEW.ASYNC.S ;  /* 0x00000000000073c6 */ /* 0x008ee40000000000 */
[----:B---3--:R3:W-:Y:S01]  /*4250*/  SYNCS.ARRIVE.TRANS64.RED.A1T0 RZ, [R0+URZ], RZ ;  /* 0x000000ff00ff79a7 */ /* 0x0087e200081004ff */
[----:B-1----:R-:W-:Y:S11]  /*4260*/  LOP3.LUT P3, RZ, R22, 0x1, RZ, 0xc0, !PT ;  /* 0x0000000116ff7812 */ /* 0x002ff6000786c0ff */
[----:B------:R-:W-:Y:S02]  /*4270*/  @!UPT UIADD3 URZ, UPT, UPT, URZ, URZ, URZ ;  /* 0x000000fffffff290 */ /* 0x000fe4000fffe0ff */
[----:B------:R-:W-:Y:S02]  /*4280*/  @P3 MOV R13, R20 ;  /* 0x00000014000d3202 */ /* 0x000fe40000000f00 */
[----:B------:R-:W-:Y:S01]  /*4290*/  @P3 LOP3.LUT R8, R21, 0xffff, RZ, 0xc0, !PT ;  /* 0x0000ffff15083812 */ /* 0x000fe200078ec0ff */
[----:B---3--:R-:W-:Y:S06]  /*42a0*/  @!P0 BRA `(.L_x_79) ;  /* 0x0000000000a48947 */ /* 0x008fec0003800000 */
[----:B------:R-:W-:Y:S01]  /*42b0*/  IMAD.HI.U32 R31, R24, R7, RZ ;  /* 0x00000007181f7227 */ /* 0x000fe200078e00ff */
[----:B------:R-:W-:Y:S02]  /*42c0*/  ISETP.NE.AND P0, PT, R6, 0x1, PT ;  /* 0x000000010600780c */ /* 0x000fe40003f05270 */
[----:B------:R-:W-:Y:S01]  /*42d0*/  ISETP.NE.AND P2, PT, R40, 0x1, PT ;  /* 0x000000012800780c */ /* 0x000fe20003f45270 */
[----:B----4-:R-:W-:Y:S01]  /*42e0*/  IMAD.HI.U32 R34, R19, R16, RZ ;  /* 0x0000001013227227 */ /* 0x010fe200078e00ff */
[----:B------:R-:W-:Y:S02]  /*42f0*/  SHF.R.U32.HI R31, RZ, R18, R31 ;  /* 0x00000012ff1f7219 */ /* 0x000fe4000001161f */
[----:B------:R-:W-:Y:S01]  /*4300*/  ISETP.NE.AND P5, PT, R2, 0x1, PT ;  /* 0x000000010200780c */ /* 0x000fe20003fa5270 */
[----:B------:R-:W-:Y:S01]  /*4310*/  IMAD.HI.U32 R36, R13, R16, RZ ;  /* 0x000000100d247227 */ /* 0x000fe200078e00ff */
[----:B------:R-:W-:Y:S02]  /*4320*/  SHF.R.U32.HI R34, RZ, R17, R34 ;  /* 0x00000011ff227219 */ /* 0x000fe40000011622 */
[----:B------:R-:W-:Y:S01]  /*4330*/  SEL R3, R24, R31, !P0 ;  /* 0x0000001f18037207 */ /* 0x000fe20004000000 */
[C---:B------:R-:W-:Y:S01]  /*4340*/  IMAD.HI.U32 R31, R8.reuse, R7, RZ ;  /* 0x00000007081f7227 */ /* 0x040fe200078e00ff */
[----:B------:R-:W-:Y:S02]  /*4350*/  SEL R11, R19, R34, !P5 ;  /* 0x00000022130b7207 */ /* 0x000fe40006800000 */
[----:B------:R-:W-:Y:S01]  /*4360*/  SHF.R.U32.HI R36, RZ, R17, R36 ;  /* 0x00000011ff247219 */ /* 0x000fe20000011624 */
[----:B------:R-:W-:Y:S01]  /*4370*/  IMAD.HI.U32 R38, R3, R4, RZ ;  /* 0x0000000403267227 */ /* 0x000fe200078e00ff */
[----:B------:R-:W-:Y:S03]  /*4380*/  SHF.R.U32.HI R31, RZ, R18, R31 ;  /* 0x00000012ff1f7219 */ /* 0x000fe6000001161f */
[----:B------:R-:W-:Y:S01]  /*4390*/  IMAD.HI.U32 R34, R11, R4, RZ ;  /* 0x000000040b227227 */ /* 0x000fe200078e00ff */
[----:B------:R-:W-:Y:S02]  /*43a0*/  @P2 SHF.R.U32.HI R3, RZ, R5, R38 ;  /* 0x00000005ff032219 */ /* 0x000fe40000011626 */
[----:B------:R-:W-:Y:S02]  /*43b0*/  SEL R9, R8, R31, !P0 ;  /* 0x0000001f08097207 */ /* 0x000fe40004000000 */
[----:B------:R-:W-:Y:S01]  /*43c0*/  @P2 SHF.R.U32.HI R11, RZ, R5, R34 ;  /* 0x00000005ff0b2219 */ /* 0x000fe20000011622 */
[C---:B------:R-:W-:Y:S01]  /*43d0*/  IMAD R10, R40.reuse, R3, RZ ;  /* 0x00000003280a7224 */ /* 0x040fe200078e02ff */
[----:B------:R-:W-:Y:S01]  /*43e0*/  SEL R3, R13, R36, !P5 ;  /* 0x000000240d037207 */ /* 0x000fe20006800000 */
[C---:B------:R-:W-:Y:S03]  /*43f0*/  IMAD.HI.U32 R14, R9.reuse, R4, RZ ;  /* 0x00000004090e7227 */ /* 0x040fe600078e00ff */
[----:B------:R-:W-:Y:S01]  /*4400*/  ISETP.GE.AND P0, PT, R9, R10, PT ;  /* 0x0000000a0900720c */ /* 0x000fe20003f06270 */
[C---:B------:R-:W-:Y:S01]  /*4410*/  IMAD R12, R40.reuse, R11, RZ ;  /* 0x0000000b280c7224 */ /* 0x040fe200078e02ff */
[-C--:B------:R-:W-:Y:S04]  /*4420*/  SHF.R.U32.HI R14, RZ, R5.reuse, R14 ;  /* 0x00000005ff0e7219 */ /* 0x080fe8000001160e */
[----:B------:R-:W-:Y:S02]  /*4430*/  ISETP.GE.OR P0, PT, R3, R12, P0 ;  /* 0x0000000c0300720c */ /* 0x000fe40000706670 */
[----:B------:R-:W-:Y:S05]  /*4440*/  SEL R15, R9, R14, !P2 ;  /* 0x0000000e090f7207 */ /* 0x000fea0005000000 */
[----:B------:R-:W-:Y:S04]  /*4450*/  IMAD.MOV R14, RZ, RZ, -R15 ;  /* 0x000000ffff0e7224 */ /* 0x000fe800078e0a0f */
[----:B------:R-:W-:Y:S02]  /*4460*/  IMAD R14, R40, R14, R9 ;  /* 0x0000000e280e7224 */ /* 0x000fe400078e0209 */
[C---:B------:R-:W-:Y:S05]  /*4470*/  @!P0 IMAD.HI.U32 R10, R3.reuse, R4, RZ ;  /* 0x00000004030a8227 */ /* 0x040fea00078e00ff */
[----:B------:R-:W-:Y:S04]  /*4480*/  @!P0 SHF.R.U32.HI R10, RZ, R5, R10 ;  /* 0x00000005ff0a8219 */ /* 0x000fe8000001160a */
[----:B------:R-:W-:Y:S01]  /*4490*/  @!P0 SEL R0, R3, R10, !P2 ;  /* 0x0000000a03008207 */ /* 0x000fe20005000000 */
[----:B------:R-:W-:Y:S03]  /*44a0*/  IMAD.MOV R10, RZ, RZ, -R3 ;  /* 0x000000ffff0a7224 */ /* 0x000fe600078e0a03 */
[----:B------:R-:W-:Y:S01]  /*44b0*/  @!P0 IADD3 R15, PT, PT, R15, -R0, RZ ;  /* 0x800000000f0f8210 */ /* 0x000fe20007ffe0ff */
[----:B------:R-:W-:Y:S01]  /*44c0*/  @!P0 IMAD R0, R11, R14, R0 ;  /* 0x0000000e0b008224 */ /* 0x000fe200078e0200 */
[----:B------:R-:W-:Y:S01]  /*44d0*/  IADD3 R11, PT, PT, -R9, RZ, RZ ;  /* 0x000000ff090b7210 */ /* 0x000fe20007ffe1ff */
[----:B------:R-:W-:Y:S02]  /*44e0*/  IMAD R13, R2, R10, R13 ;  /* 0x0000000a020d7224 */ /* 0x000fe400078e020d */
[----:B------:R-:W-:Y:S02]  /*44f0*/  @!P0 IMAD R9, R15, R40, R3 ;  /* 0x000000280f098224 */ /* 0x000fe400078e0203 */
[----:B------:R-:W-:Y:S02]  /*4500*/  @!P0 IMAD.MOV.U32 R3, RZ, RZ, R0 ;  /* 0x000000ffff038224 */ /* 0x000fe400078e0000 */
[----:B------:R-:W-:Y:S02]  /*4510*/  IMAD R8, R6, R11, R8 ;  /* 0x0000000b06087224 */ /* 0x000fe400078e0208 */
[----:B------:R-:W-:Y:S02]  /*4520*/  IMAD R13, R3, R2, R13 ;  /* 0x00000002030d7224 */ /* 0x000fe400078e020d */
[----:B------:R-:W-:Y:S02]  /*4530*/  IMAD R8, R9, R6, R8 ;  /* 0x0000000609087224 */ /* 0x000fe400078e0208 */
.L_x_79:
[----:B------:R-:W-:Y:S05]  /*4540*/  BRA.U UP1, `(.L_x_80) ;  /* 0x0000000101107547 */ /* 0x000fea000b800000 */
[----:B------:R-:W-:Y:S04]  /*4550*/  MOV R0, UR13 ;  /* 0x0000000d00007c02 */ /* 0x000fe80008000f00 */
[----:B------:R-:W-:Y:S04]  /*4560*/  SHF.L.U32 R3, R0, 0x1f, RZ ;  /* 0x0000001f00037819 */ /* 0x000fe800000006ff */
[----:B------:R-:W1:Y:S02]  /*4570*/  SYNCS.PHASECHK.TRANS64.TRYWAIT P0, [UR6+0xe8], R3 ;  /* 0x0000e803ff0075a7 */ /* 0x000e640008001106 */
[----:B-1----:R-:W-:Y:S05]  /*4580*/  @!P0 BRA `(.L_x_81) ;  /* 0x0000002c00108947 */ /* 0x002fea0003800000 */
.L_x_80:
[----:B------:R-:W-:Y:S05]  /*4590*/  BRA.U !UP3, `(.L_x_82) ;  /* 0x000000010b347547 */ /* 0x000fea000b800000 */
[----:B------:R-:W-:Y:S01]  /*45a0*/  UPLOP3.LUT UP0, UPT, UPT, UPT, UP2, 0x80, 0x8 ;  /* 0x000000000008789c */ /* 0x000fe20003f0f020 */
[----:B-1----:R-:W-:Y:S02]  /*45b0*/  HFMA2 R0, -RZ, RZ, 0, 5.9604644775390625e-08 ;  /* 0x00000001ff007431 */ /* 0x002fe400000001ff */
[----:B------:R-:W-:Y:S03]  /*45c0*/  IMAD.MOV.U32 R96, RZ, RZ, 0x1 ;  /* 0x00000001ff607424 */ /* 0x000fe600078e00ff */
[----:B------:R-:W-:Y:S05]  /*45d0*/  PLOP3.LUT P0, PT, PT, PT, UP0, 0x80, 0x8 ;  /* 0x000000000008781c */ /* 0x000fea0003f0f008 */
[----:B------:R-:W1:Y:S01]  /*45e0*/  @UP0 LDCU.64 UR8, c[0x0][0x888] ;  /* 0x00011100ff0807ac */ /* 0x000e620008000a00 */
[----:B------:R-:W-:Y:S07]  /*45f0*/  @UP0 UIMAD UR7, UR36, UR4, URZ ;  /* 0x00000004240702a4 */ /* 0x000fee000f8e02ff */
[----:B------:R-:W-:Y:S01]  /*4600*/  @!P0 PRMT R96, R0, 0x7610, R96 ;  /* 0x0000761000608816 */ /* 0x000fe20000000060 */
[----:B-1----:R-:W-:Y:S03]  /*4610*/  @UP0 UIMAD.WIDE UR8, UR7, 0x4, UR8 ;  /* 0x00000004070808a5 */ /* 0x002fe6000f8e0208 */
[----:B------:R-:W1:Y:S03]  /*4620*/  @!UP0 LDCU UR7, c[0x0][0x880] ;  /* 0x00011000ff0787ac */ /* 0x000e660008000800 */
[----:B------:R-:W-:Y:S01]  /*4630*/  IMAD.U32 R10, RZ, RZ, UR8 ;  /* 0x00000008ff0a7e24 */ /* 0x000fe2000f8e00ff */
[----:B------:R-:W-:Y:S05]  /*4640*/  MOV R11, UR9 ;  /* 0x00000009000b7c02 */ /* 0x000fea0008000f00 */
[----:B-----5:R3:W5:Y:S02]  /*4650*/  @P0 LDG.E R49, desc[UR40][R10.64] ;  /* 0x000000280a310981 */ /* 0x020764000c1e1900 */
[----:B-1-3--:R-:W-:Y:S07]  /*4660*/  @!P0 IMAD.U32 R49, RZ, RZ, UR7 ;  /* 0x00000007ff318e24 */ /* 0x00afee000f8e00ff */
.L_x_82:
[----:B-----5:R-:W-:Y:S01]  /*4670*/  @!P4 FSETP.EQ.AND P5, PT, R49, RZ, PT ;  /* 0x000000ff3100c20b */ /* 0x020fe20003fa2000 */
[----:B------:R-:W-:Y:S01]  /*4680*/  @!UPT UIADD3 URZ, UPT, UPT, URZ, URZ, URZ ;  /* 0x000000fffffff290 */ /* 0x000fe2000fffe0ff */
[----:B------:R-:W-:Y:S11]  /*4690*/  @!P4 BRA `(.L_x_83) ;  /* 0x000000000014c947 */ /* 0x000ff60003800000 */
[----:B------:R-:W-:Y:S02]  /*46a0*/  LOP3.LUT P0, RZ, R96, 0xff, RZ, 0xc0, !PT ;  /* 0x000000ff60ff7812 */ /* 0x000fe4000780c0ff */
[----:B------:R-:W-:Y:S04]  /*46b0*/  PLOP3.LUT P5, PT, PT, PT, UP0, 0x80, 0x8 ;  /* 0x000000000008781c */ /* 0x000fe80003faf008 */
[----:B------:R-:W-:Y:S07]  /*46c0*/  PLOP3.LUT P5, PT, P5, PT, PT, 0x8, 0x80 ;  /* 0x000000000080781c */ /* 0x000fee0002fae170 */
[----:B------:R-:W-:Y:S11]  /*46d0*/  @P0 FSETP.EQ.AND P5, PT, R49, RZ, PT ;  /* 0x000000ff3100020b */ /* 0x000ff60003fa2000 */
[----:B------:R-:W-:Y:S02]  /*46e0*/  @!UPT UIADD3 URZ, UPT, UPT, URZ, URZ, URZ ;  /* 0x000000fffffff290 */ /* 0x000fe4000fffe0ff */
.L_x_83:
[----:B------:R-:W3:Y:S01]  /*46f0*/  SYNCS.PHASECHK.TRANS64.TRYWAIT P4, [UR6+0xd8], R26 ;  /* 0x0000d81aff0075a7 */ /* 0x000ee20008081106 */
[----:B------:R-:W-:Y:S01]  /*4700*/  @P3 SHF.R.U32.HI R27, RZ, 0x10, R21 ;  /* 0x00000010ff1b3819 */ /* 0x000fe20000011615 */
[----:B------:R-:W-:Y:S01]  /*4710*/  VIADD R29, R29, 0x1 ;  /* 0x000000011d1d7836 */ /* 0x000fe20000000000 */
[----:B------:R-:W5:Y:S08]  /*4720*/  LDC.64 R14, c[0x0][0xb10] ;  /* 0x0002c400ff0e7b82 */ /* 0x000f700000000a00 */
[----:B------:R-:W2:Y:S08]  /*4730*/  LDC.64 R10, c[0x0][0xb18] ;  /* 0x0002c600ff0a7b82 */ /* 0x000eb00000000a00 */
[----:B-1----:R-:W1:Y:S08]  /*4740*/  @!P1 LDC R0, c[0x0][0xb20] ;  /* 0x0002c800ff009b82 */ /* 0x002e700000000800 */
[----:B------:R-:W4:Y:S01]  /*4750*/  @!P1 LDC R3, c[0x0][0xb0c] ;  /* 0x0002c300ff039b82 */ /* 0x000f220000000800 */
[----:B-----5:R-:W-:Y:S05]  /*4760*/  @!P1 IMAD.HI.U32 R14, R13, R14, RZ ;  /* 0x0000000e0d0e9227 */ /* 0x020fea00078e00ff */
[----:B------:R-:W-:Y:S01]  /*4770*/  @!P1 SHF.R.U32.HI R14, RZ, R15, R14 ;  /* 0x0000000fff0e9219 */ /* 0x000fe2000001160e */
[----:B--2---:R-:W-:Y:S01]  /*4780*/  @!P1 IMAD.HI.U32 R11, R8, R11, RZ ;  /* 0x0000000b080b9227 */ /* 0x004fe200078e00ff */
[----:B------:R-:W-:Y:S04]  /*4790*/  @!P1 ISETP.NE.AND P0, PT, R10, 0x1, PT ;  /* 0x000000010a00980c */ /* 0x000fe80003f05270 */
[----:B-1----:R-:W-:Y:S02]  /*47a0*/  @!P1 SHF.R.U32.HI R9, RZ, R0, R11 ;  /* 0x00000000ff099219 */ /* 0x002fe4000001160b */
[----:B----4-:R-:W-:Y:S02]  /*47b0*/  @!P1 ISETP.NE.AND P2, PT, R3, 0x1, PT ;  /* 0x000000010300980c */ /* 0x010fe40003f45270 */
[----:B------:R-:W-:Y:S02]  /*47c0*/  @!P1 SEL R9, R8, R9, !P0 ;  /* 0x0000000908099207 */ /* 0x000fe40004000000 */
[----:B------:R-:W-:Y:S02]  /*47d0*/  ELECT P0, URZ, PT ;  /* 0x0000000000ff782f */ /* 0x000fe40003800000 */
[----:B------:R-:W-:Y:S05]  /*47e0*/  @!P1 SEL R14, R13, R14, !P2 ;  /* 0x0000000e0d0e9207 */ /* 0x000fea0005000000 */
[----:B------:R-:W-:Y:S02]  /*47f0*/  @!P1 IMAD.IADD R0, R9, 0x1, -R14 ;  /* 0x0000000109009824 */ /* 0x000fe400078e0a0e */
[----:B------:R-:W-:Y:S02]  /*4800*/  @!P1 IMAD.IADD R9, R14, 0x1, -R9 ;  /* 0x000000010e099824 */ /* 0x000fe400078e0a09 */
[----:B------:R-:W-:Y:S02]  /*4810*/  @!P1 IMAD R13, R0, R3, R13 ;  /* 0x00000003000d9224 */ /* 0x000fe400078e020d */
[----:B------:R-:W-:Y:S01]  /*4820*/  @!P1 IMAD R8, R9, R10, R8 ;  /* 0x0000000a09089224 */ /* 0x000fe200078e0208 */
[----:B---3--:R-:W-:Y:S06]  /*4830*/  @!P4 BRA `(.L_x_84) ;  /* 0x00000028007cc947 */ /* 0x008fec0003800000 */
.L_x_153:
[----:B------:R-:W-:Y:S01]  /*4840*/  PLOP3.LUT P5, PT, P5, P0, PT, 0xf2, 0x2f ;  /* 0x00000000002f781c */ /* 0x000fe20002fa1e72 */
[----:B------:R-:W-:Y:S01]  /*4850*/  UMOV UR14, 0x0 ;  /* 0x00000000000e7882 */ /* 0x000fe20000000000 */
[----:B------:R-:W-:Y:S01]  /*4860*/  LOP3.LUT R30, R30, 0x1, RZ, 0x3c, !PT ;  /* 0x000000011e1e7812 */ /* 0x000fe200078e3cff */
[----:B------:R-:W-:Y:S01]  /*4870*/  UMOV UR15, 0x10000000 ;  /* 0x10000000000f7882 */ /* 0x000fe20000000000 */
[----:B------:R-:W-:Y:S01]  /*4880*/  UMOV UR12, UR36 ;  /* 0x00000024000c7c82 */ /* 0x000fe20008000000 */
[----:B------:R-:W-:Y:S08]  /*4890*/  @P3 R2UR UR36, R27 ;  /* 0x000000001b2432ca */ /* 0x000ff000000e0000 */
[----:B-1----:R-:W-:Y:S01]  /*48a0*/  @!P5 IADD3 R3, P0, PT, R32, 0x580, RZ ;  /* 0x000005802003d810 */ /* 0x002fe20007f1e0ff */
[----:B------:R-:W-:Y:S01]  /*48b0*/  @!P5 IMAD.SHL.U32 R91, R91, 0x40, RZ ;  /* 0x000000405b5bd824 */ /* 0x000fe200078e00ff */
[----:B------:R-:W-:Y:S01]  /*48c0*/  VOTEU.ALL UP1, P5 ;  /* 0x0000000000ff7886 */ /* 0x000fe20002820000 */
[----:B------:R-:W-:Y:S01]  /*48d0*/  @!P5 IMAD.SHL.U32 R97, R97, 0x40, RZ ;  /* 0x000000406161d824 */ /* 0x000fe200078e00ff */
[----:B------:R-:W-:Y:S01]  /*48e0*/  @!P5 R2UR UR8, R3 ;  /* 0x000000000308d2ca */ /* 0x000fe200000e0000 */
[----:B------:R-:W-:Y:S01]  /*48f0*/  @!P5 IMAD.X R0, RZ, RZ, R33, P0 ;  /* 0x000000ffff00d224 */ /* 0x000fe200000e0621 */
[----:B------:R-:W-:Y:S01]  /*4900*/  @!P5 R2UR UR10, R91 ;  /* 0x000000005b0ad2ca */ /* 0x000fe200000e0000 */
[----:B------:R-:W-:Y:S01]  /*4910*/  @!UP1 UIADD3 UR9, UPT, UPT, UR6, 0xd0, URZ ;  /* 0x000000d006099890 */ /* 0x000fe2000fffe0ff */
[----:B------:R-:W-:Y:S01]  /*4920*/  @!P5 R2UR UR11, R97 ;  /* 0x00000000610bd2ca */ /* 0x000fe200000e0000 */
[----:B------:R-:W-:Y:S01]  /*4930*/  IMAD.IADD R91, R8, 0x1, R79 ;  /* 0x00000001085b7824 */ /* 0x000fe200078e024f */
[----:B------:R-:W-:Y:S01]  /*4940*/  @!P5 R2UR UR7, R0 ;  /* 0x000000000007d2ca */ /* 0x000fe200000e0000 */
[----:B------:R-:W-:Y:S01]  /*4950*/  IMAD.IADD R97, R13, 0x1, R90 ;  /* 0x000000010d617824 */ /* 0x000fe200078e025a */
[C---:B------:R-:W-:Y:S04]  /*4960*/  ISETP.NE.AND P0, PT, R29.reuse, 0x2, PT ;  /* 0x000000021d00780c */ /* 0x040fe80003f05270 */
[----:B------:R-:W-:Y:S01]  /*4970*/  SEL R3, RZ, 0x1, P0 ;  /* 0x00000001ff037807 */ /* 0x000fe20000000000 */
[----:B------:R-:W-:Y:S01]  /*4980*/  IMAD.U32 R10, RZ, RZ, UR8 ;  /* 0x00000008ff0a7e24 */ /* 0x000fe2000f8e00ff */
[----:B------:R-:W-:Y:S01]  /*4990*/  @!UP1 UIADD3 UR8, UPT, UPT, UR6, 0x200, URZ ;  /* 0x0000020006089890 */ /* 0x000fe2000fffe0ff */
[----:B------:R-:W-:Y:S01]  /*49a0*/  SEL R29, R29, RZ, P0 ;  /* 0x000000ff1d1d7207 */ /* 0x000fe20000000000 */
[----:B------:R-:W-:Y:S01]  /*49b0*/  VOTEU.ALL UP1, P5 ;  /* 0x0000000000ff7886 */ /* 0x000fe20002820000 */
[----:B------:R-:W-:Y:S02]  /*49c0*/  LOP3.LUT R28, R28, R3, RZ, 0x3c, !PT ;  /* 0x000000031c1c7212 */ /* 0x000fe400078e3cff */
[----:B------:R-:W-:Y:S01]  /*49d0*/  IMAD.U32 R11, RZ, RZ, UR7 ;  /* 0x00000007ff0b7e24 */ /* 0x000fe2000f8e00ff */
[----:B------:R-:W-:Y:S04]  /*49e0*/  @!P5 R2UR UR16, R10 ;  /* 0x000000000a10d2ca */ /* 0x000fe800000e0000 */
[----:B------:R-:W-:Y:S11]  /*49f0*/  @!P5 R2UR UR17, R11 ;  /* 0x000000000b11d2ca */ /* 0x000ff600000e0000 */
[----:B------:R-:W-:Y:S02]  /*4a00*/  @!UPT UIADD3 URZ, UPT, UPT, URZ, URZ, URZ ;  /* 0x000000fffffff290 */ /* 0x000fe4000fffe0ff */
[----:B------:R3:W-:Y:S01]  /*4a10*/  @!UP1 UTMALDG.3D [UR8], [UR16], desc[UR14] ;  /* 0x00000e08100095b4 */ /* 0x0007e20008011000 */
[----:B------:R3:W-:Y:S01]  /*4a20*/  @!P5 SYNCS.ARRIVE.TRANS64.RED.A0TR RZ, [UR6+0xd0], R25 ;  /* 0x0000d019ffffd9a7 */ /* 0x0007e20008300406 */
[----:B------:R-:W-:Y:S01]  /*4a30*/  UPLOP3.LUT UP1, UPT, UPT, UPT, UPT, 0x80, 0x8 ;  /* 0x000000000008789c */ /* 0x000fe20003f2f070 */
[----:B------:R-:W-:Y:S01]  /*4a40*/  SYNCS.ARRIVE.TRANS64.RED.A1T0 RZ, [UR37], RZ ;  /* 0x000000ffffff79a7 */ /* 0x000fe20008100425 */
[----:B------:R-:W-:Y:S09]  /*4a50*/  @P3 BRA `(.L_x_85) ;  /* 0xfffffff400b43947 */ /* 0x000ff2000383ffff */
[----:B------:R-:W-:Y:S07]  /*4a60*/  MOV R0, UR6 ;  /* 0x0000000600007c02 */ /* 0x000fee0008000f00 */
.L_x_86:
[----:B-1----:R-:W-:-:S04]  /*4a70*/  SHF.L.U32 R3, R30, 0x1f, RZ ;  /* 0x0000001f1e037819 */ /* 0x002fc800000006ff */
[----:B------:R1:W2:Y:S03]  /*4a80*/  SYNCS.PHASECHK.TRANS64.TRYWAIT P0, [R0+URZ+0xd8], R3 ;  /* 0x0000d803000075a7 */ /* 0x0002a600080011ff */
[----:B--2---:R-:W-:Y:S05]  /*4a90*/  @!P0 NANOSLEEP.SYNCS 0x989680 ;  /* 0x009896800000895d */ /* 0x004fea0003900000 */
[----:B------:R-:W2:Y:S02]  /*4aa0*/  @!P0 SYNCS.PHASECHK.TRANS64 P0, [R0+URZ+0xd8], R3 ;  /* 0x0000d803000085a7 */ /* 0x000ea400080010ff */
[----:B--23--:R-:W-:Y:S05]  /*4ab0*/  @P0 EXIT ;  /* 0x000000000000094d */ /* 0x00cfea0003800000 */
[----:B------:R-:W-:Y:S05]  /*4ac0*/  BRA `(.L_x_86) ;  /* 0xfffffffc00e87947 */ /* 0x000fea000383ffff */
.L_x_77:
[----:B------:R-:W-:-:S06]  /*4ad0*/  UISETP.GE.AND UP1, UPT, UR8, 0x4, UPT ;  /* 0x000000040800788c */ /* 0x000fcc000bf26270 */
[----:B------:R-:W-:-:S13]  /*4ae0*/  PLOP3.LUT P0, PT, PT, PT, UP1, 0x80, 0x8 ;  /* 0x000000000008781c */ /* 0x000fda0003f0f018 */
[----:B------:R-:W-:Y:S05]  /*4af0*/  @!P0 EXIT ;  /* 0x000000000000894d */ /* 0x000fea0003800000 */
[----:B------:R-:W-:Y:S01]  /*4b00*/  BAR.SYNC.DEFER_BLOCKING 0x6, 0xa0 ;  /* 0x0182800000007b1d */ /* 0x000fe20000010000 */
[C---:B------:R-:W-:Y:S02]  /*4b10*/  IMAD.SHL.U32 R5, R101.reuse, 0x40, RZ ;  /* 0x0000004065057824 */ /* 0x040fe400078e00ff */
[----:B------:R-:W-:Y:S02]  /*4b20*/  HFMA2 R111, -RZ, RZ, 0, 0 ;  /* 0x00000000ff6f7431 */ /* 0x000fe400000001ff */
[C---:B------:R-:W-:Y:S01]  /*4b30*/  IMAD.SHL.U32 R0, R101.reuse, 0x20, RZ ;  /* 0x0000002065007824 */ /* 0x040fe200078e00ff */
[----:B------:R-:W-:Y:S01]  /*4b40*/  CS2R R106, SRZ ;  /* 0x00000000006a7805 */ /* 0x000fe2000001ff00 */
[----:B------:R-:W-:Y:S01]  /*4b50*/  IMAD.SHL.U32 R2, R101, 0x2, RZ ;  /* 0x0000000265027824 */ /* 0x000fe200078e00ff */
[----:B------:R-:W-:Y:S01]  /*4b60*/  UMOV UR43, 0x400 ;  /* 0x00000400002b7882 */ /* 0x000fe20000000000 */
[----:B------:R-:W1:Y:S01]  /*4b70*/  LDC R99, c[0x0][0x370] ;  /* 0x0000dc00ff637b82 */ /* 0x000e620000000800 */
[----:B------:R-:W-:Y:S01]  /*4b80*/  ULEA UR43, UR37, UR43, 0x18 ;  /* 0x0000002b252b7291 */ /* 0x000fe2000f8ec0ff */
[----:B------:R-:W-:Y:S01]  /*4b90*/  LOP3.LUT R7, R5, 0x180, RZ, 0xc0, !PT ;  /* 0x0000018005077812 */ /* 0x000fe200078ec0ff */
[C---:B------:R-:W-:Y:S01]  /*4ba0*/  IMAD.SHL.U32 R103, R101.reuse, 0x8, RZ ;  /* 0x0000000865677824 */ /* 0x040fe200078e00ff */
[----:B------:R-:W-:Y:S01]  /*4bb0*/  LOP3.LUT R0, R0, 0xc00, RZ, 0xc0, !PT ;  /* 0x00000c0000007812 */ /* 0x000fe200078ec0ff */
[----:B------:R-:W-:Y:S01]  /*4bc0*/  IMAD.U32 R46, R101, 0x10000, RZ ;  /* 0x00010000652e7824 */ /* 0x000fe200078e00ff */
[----:B------:R-:W-:Y:S01]  /*4bd0*/  LOP3.LUT R2, R7, 0x20, R2, 0xf8, !PT ;  /* 0x0000002007027812 */ /* 0x000fe200078ef802 */
[----:B------:R-:W-:Y:S01]  /*4be0*/  UIADD3 UR4, UPT, UPT, UR43, 0x1200, URZ ;  /* 0x000012002b047890 */ /* 0x000fe2000fffe0ff */
[----:B------:R-:W2:Y:S01]  /*4bf0*/  LDC R42, c[0x0][0xb0c] ;  /* 0x0002c300ff2a7b82 */ /* 0x000ea20000000800 */
[----:B------:R-:W-:Y:S01]  /*4c00*/  LOP3.LUT R0, R0, 0x40, R5, 0xf8, !PT ;  /* 0x0000004000007812 */ /* 0x000fe200078ef805 */
[----:B------:R-:W-:Y:S01]  /*4c10*/  IMAD.MOV.U32 R44, RZ, RZ, RZ ;  /* 0x000000ffff2c7224 */ /* 0x000fe200078e00ff */
[----:B------:R-:W-:Y:S01]  /*4c20*/  LOP3.LUT R103, R2, 0x30, R103, 0x78, !PT ;  /* 0x0000003002677812 */ /* 0x000fe200078e7867 */
[----:B------:R-:W-:Y:S01]  /*4c30*/  IMAD.MOV.U32 R108, RZ, RZ, RZ ;  /* 0x000000ffff6c7224 */ /* 0x000fe200078e00ff */
[----:B------:R-:W-:Y:S01]  /*4c40*/  LOP3.LUT R0, R0, 0x200, R5, 0xf8, !PT ;  /* 0x0000020000007812 */ /* 0x000fe200078ef805 */
[----:B------:R-:W-:Y:S01]  /*4c50*/  IMAD.SHL.U32 R5, R101, 0x10, RZ ;  /* 0x0000001065057824 */ /* 0x000fe200078e00ff */
[----:B------:R-:W-:Y:S01]  /*4c60*/  LOP3.LUT R46, R46, 0x600000, RZ, 0xc0, !PT ;  /* 0x006000002e2e7812 */ /* 0x000fe200078ec0ff */
[----:B------:R-:W4:Y:S01]  /*4c70*/  LDC R98, c[0x0][0xb20] ;  /* 0x0002c800ff627b82 */ /* 0x000f220000000800 */
[----:B------:R-:W3:Y:S01]  /*4c80*/  LDS R3, [UR43+0x1a0] ;  /* 0x0001a02bff037984 */ /* 0x000ee20008000800 */
[----:B------:R-:W-:Y:S01]  /*4c90*/  LOP3.LUT R103, R0, R103, RZ, 0xfc, !PT ;  /* 0x0000006700677212 */ /* 0x000fe200078efcff */
[----:B------:R-:W-:Y:S01]  /*4ca0*/  IMAD.U32 R109, RZ, RZ, UR4 ;  /* 0x00000004ff6d7e24 */ /* 0x000fe2000f8e00ff */
[----:B------:R-:W-:Y:S01]  /*4cb0*/  LOP3.LUT R5, R5, 0x20, RZ, 0xc0, !PT ;  /* 0x0000002005057812 */ /* 0x000fe200078ec0ff */
[----:B------:R-:W1:Y:S01]  /*4cc0*/  LDCU.64 UR46, c[0x0][0x348] ;  /* 0x00006900ff2e77ac */ /* 0x000e620008000a00 */
[----:B------:R-:W-:-:S02]  /*4cd0*/  IADD3 R102, PT, PT, R103, UR43, RZ ;  /* 0x0000002b67667c10 */ /* 0x000fc4000fffe0ff */
[----:B------:R-:W1:Y:S01]  /*4ce0*/  LDC R41, c[0x0][0xb30] ;  /* 0x0002cc00ff297b82 */ /* 0x000e620000000800 */
[----:B------:R-:W1:Y:S01]  /*4cf0*/  LDCU.64 UR38, c[0x0][0x888] ;  /* 0x00011100ff2677ac */ /* 0x000e620008000a00 */
[----:B------:R-:W-:Y:S01]  /*4d00*/  IADD3 R102, PT, PT, -R5, 0x200, R102 ;  /* 0x0000020005667810 */ /* 0x000fe20007ffe166 */
[----:B------:R-:W-:-:S05]  /*4d10*/  UIADD3 UR42, UPT, UPT, UR43, 0x200, URZ ;  /* 0x000002002b2a7890 */ /* 0x000fca000fffe0ff */
[----:B------:R-:W1:Y:S08]  /*4d20*/  LDC.64 R88, c[0x0][0xb10] ;  /* 0x0002c400ff587b82 */ /* 0x000e700000000a00 */
[----:B------:R-:W1:Y:S08]  /*4d30*/  LDC.64 R38, c[0x0][0xb18] ;  /* 0x0002c600ff267b82 */ /* 0x000e700000000a00 */
[----:B------:R-:W1:Y:S08]  /*4d40*/  LDC.64 R84, c[0x0][0x888] ;  /* 0x00022200ff547b82 */ /* 0x000e700000000a00 */
[----:B------:R-:W1:Y:S01]  /*4d50*/  LDC.64 R36, c[0x0][0xb28] ;  /* 0x0002ca00ff247b82 */ /* 0x000e620000000a00 */
[----:B---3--:R-:W-:-:S07]  /*4d60*/  IMAD.IADD R46, R3, 0x1, R46 ;  /* 0x00000001032e7824 */ /* 0x008fce00078e022e */
[----:B------:R-:W3:Y:S08]  /*4d70*/  LDC.64 R86, c[0x0][0x890] ;  /* 0x00022400ff567b82 */ /* 0x000ef00000000a00 */
[----:B------:R-:W1:Y:S08]  /*4d80*/  LDC.64 R82, c[0x0][0x8b0] ;  /* 0x00022c00ff527b82 */ /* 0x000e700000000a00 */
[----:B------:R-:W1:Y:S08]  /*4d90*/  LDC.64 R80, c[0x0][0x8a8] ;  /* 0x00022a00ff507b82 */ /* 0x000e700000000a00 */
[----:B--2-4-:R-:W1:Y:S02]  /*4da0*/  LDC R100, c[0x0][0x374] ;  /* 0x0000dd00ff647b82 */ /* 0x014e640000000800 */
.L_x_104:
[----:B------:R-:W-:Y:S02]  /*4db0*/  LEA R0, R111, UR43, 0x3 ;  /* 0x0000002b6f007c11 */ /* 0x000fe4000f8e18ff */
[----:B------:R-:W-:Y:S02]  /*4dc0*/  SHF.L.U32 R3, R107, 0x1f, RZ ;  /* 0x0000001f6b037819 */ /* 0x000fe400000006ff */
[----:B------:R-:W-:Y:S02]  /*4dd0*/  LEA R16, R111, UR43, 0x4 ;  /* 0x0000002b6f107c11 */ /* 0x000fe4000f8e20ff */
[----:B--2---:R-:W2:Y:S02]  /*4de0*/  SYNCS.PHASECHK.TRANS64.TRYWAIT P0, [R0+URZ+0xf0], R3 ;  /* 0x0000f003000075a7 */ /* 0x004ea400080011ff */
[----:B-12---:R-:W-:Y:S05]  /*4df0*/  @!P0 BRA `(.L_x_87) ;  /* 0x0000002400248947 */ /* 0x006fea0003800000 */
.L_x_154:
[----:B------:R-:W4:Y:S01]  /*4e00*/  LDC.64 R12, c[0x0][0xb10] ;  /* 0x0002c400ff0c7b82 */ /* 0x000f220000000a00 */
[----:B------:R-:W3:Y:S01]  /*4e10*/  LDS.128 R16, [R16+0x180] ;  /* 0x0001800010107984 */ /* 0x000ee20000000c00 */
[----:B-1----:R-:W-:Y:S01]  /*4e20*/  ISETP.NE.AND P1, PT, R41, 0x1, PT ;  /* 0x000000012900780c */ /* 0x002fe20003f25270 */
[----:B--2---:R-:W-:Y:S01]  /*4e30*/  VIADD R0, R0, 0x100 ;  /* 0x0000010000007836 */ /* 0x004fe20000000000 */
[----:B------:R-:W-:Y:S04]  /*4e40*/  ISETP.GE.AND P0, PT, R40, 0x1, PT ;  /* 0x000000012800780c */ /* 0x000fe80003f06270 */
[----:B------:R-:W1:Y:S01]  /*4e50*/  LDC.64 R10, c[0x0][0xb18] ;  /* 0x0002c600ff0a7b82 */ /* 0x000e620000000a00 */
[----:B------:R-:W-:Y:S01]  /*4e60*/  PRMT R0, RZ, 0x654, R0 ;  /* 0x00000654ff007816 */ /* 0x000fe20000000000 */
[----:B------:R-:W-:Y:S01]  /*4e70*/  @!PT LDS RZ, [RZ] ;  /* 0x00000000fffff984 */ /* 0x000fe20000000800 */
[----:B------:R-:W-:Y:S01]  /*4e80*/  @!PT LDS RZ, [RZ] ;  /* 0x00000000fffff984 */ /* 0x000fe20000000800 */
[----:B------:R-:W-:Y:S01]  /*4e90*/  @!PT LDS RZ, [RZ] ;  /* 0x00000000fffff984 */ /* 0x000fe20000000800 */
[----:B------:R-:W-:Y:S01]  /*4ea0*/  @!PT LDS RZ, [RZ] ;  /* 0x00000000fffff984 */ /* 0x000fe20000000800 */
[----:B------:R2:W-:Y:S06]  /*4eb0*/  MEMBAR.ALL.CTA ;  /* 0x0000000000007992 */ /* 0x0005ec0000008000 */
[----:B--2---:R-:W2:Y:S01]  /*4ec0*/  FENCE.VIEW.ASYNC.S ;  /* 0x00000000000073c6 */ /* 0x004ea20000000000 */
[----:B------:R-:W1:Y:S08]  /*4ed0*/  @!P1 LDC R14, c[0x0][0xb20] ;  /* 0x0002c800ff0e9b82 */ /* 0x000e700000000800 */
[----:B------:R-:W1:Y:S01]  /*4ee0*/  @!P1 LDC R9, c[0x0][0xb0c] ;  /* 0x0002c300ff099b82 */ /* 0x000e620000000800 */
[----:B--2---:R2:W-:Y:S01]  /*4ef0*/  SYNCS.ARRIVE.TRANS64.RED.A1T0 RZ, [R0+URZ], RZ ;  /* 0x000000ff00ff79a7 */ /* 0x0045e200081004ff */
[----:B---3--:R-:W-:Y:S04]  /*4f00*/  LOP3.LUT P4, RZ, R18, 0x1, RZ, 0xc0, !PT ;  /* 0x0000000112ff7812 */ /* 0x008fe8000788c0ff */
[----:B------:R-:W-:Y:S09]  /*4f10*/  P2R R110, PR, RZ, 0x10 ;  /* 0x00000010ff6e7803 */ /* 0x000ff20000000000 */
[----:B------:R-:W-:Y:S02]  /*4f20*/  @P4 MOV R45, R16 ;  /* 0x00000010002d4202 */ /* 0x000fe40000000f00 */
[----:B------:R-:W-:Y:S01]  /*4f30*/  @P4 LOP3.LUT R43, R17, 0xffff, RZ, 0xc0, !PT ;  /* 0x0000ffff112b4812 */ /* 0x000fe200078ec0ff */
[----:B--2-4-:R-:W-:Y:S06]  /*4f40*/  @!P0 BRA `(.L_x_88) ;  /* 0x0000000000a48947 */ /* 0x014fec0003800000 */
[----:B------:R-:W-:Y:S01]  /*4f50*/  IMAD.HI.U32 R21, R100, R39, RZ ;  /* 0x0000002764157227 */ /* 0x000fe200078e00ff */
[----:B------:R-:W-:Y:S02]  /*4f60*/  ISETP.NE.AND P0, PT, R38, 0x1, PT ;  /* 0x000000012600780c */ /* 0x000fe40003f05270 */
[----:B------:R-:W-:Y:S01]  /*4f70*/  ISETP.NE.AND P2, PT, R40, 0x1, PT ;  /* 0x000000012800780c */ /* 0x000fe20003f45270 */
[----:B------:R-:W-:Y:S01]  /*4f80*/  IMAD.HI.U32 R20, R99, R88, RZ ;  /* 0x0000005863147227 */ /* 0x000fe200078e00ff */
[----:B------:R-:W-:Y:S02]  /*4f90*/  SHF.R.U32.HI R21, RZ, R98, R21 ;  /* 0x00000062ff157219 */ /* 0x000fe40000011615 */
[----:B------:R-:W-:Y:S01]  /*4fa0*/  ISETP.NE.AND P3, PT, R42, 0x1, PT ;  /* 0x000000012a00780c */ /* 0x000fe20003f65270 */
[----:B------:R-:W-:Y:S01]  /*4fb0*/  IMAD.HI.U32 R24, R45, R88, RZ ;  /* 0x000000582d187227 */ /* 0x000fe200078e00ff */
[----:B------:R-:W-:Y:S02]  /*4fc0*/  SHF.R.U32.HI R20, RZ, R89, R20 ;  /* 0x00000059ff147219 */ /* 0x000fe40000011614 */
[----:B------:R-:W-:Y:S01]  /*4fd0*/  SEL R3, R100, R21, !P0 ;  /* 0x0000001564037207 */ /* 0x000fe20004000000 */
[----:B------:R-:W-:Y:S01]  /*4fe0*/  IMAD.HI.U32 R21, R43, R39, RZ ;  /* 0x000000272b157227 */ /* 0x000fe200078e00ff */
[----:B------:R-:W-:Y:S02]  /*4ff0*/  SEL R7, R99, R20, !P3 ;  /* 0x0000001463077207 */ /* 0x000fe40005800000 */
[----:B------:R-:W-:Y:S01]  /*5000*/  SHF.R.U32.HI R24, RZ, R89, R24 ;  /* 0x00000059ff187219 */ /* 0x000fe20000011618 */
[-C--:B------:R-:W-:Y:S04]  /*5010*/  IMAD.HI.U32 R20, R3, R36.reuse, RZ ;  /* 0x0000002403147227 */ /* 0x080fe800078e00ff */
[----:B------:R-:W-:Y:S01]  /*5020*/  IMAD.HI.U32 R22, R7, R36, RZ ;  /* 0x0000002407167227 */ /* 0x000fe200078e00ff */
[-C--:B------:R-:W-:Y:S02]  /*5030*/  @P2 SHF.R.U32.HI R3, RZ, R37.reuse, R20 ;  /* 0x00000025ff032219 */ /* 0x080fe40000011614 */
[----:B------:R-:W-:Y:S02]  /*5040*/  SHF.R.U32.HI R20, RZ, R98, R21 ;  /* 0x00000062ff147219 */ /* 0x000fe40000011615 */
[----:B------:R-:W-:Y:S01]  /*5050*/  @P2 SHF.R.U32.HI R7, RZ, R37, R22 ;  /* 0x00000025ff072219 */ /* 0x000fe20000011616 */
[C---:B------:R-:W-:Y:S01]  /*5060*/  IMAD R2, R40.reuse, R3, RZ ;  /* 0x0000000328027224 */ /* 0x040fe200078e02ff */
[----:B------:R-:W-:Y:S02]  /*5070*/  SEL R5, R43, R20, !P0 ;  /* 0x000000142b057207 */ /* 0x000fe40004000000 */
[----:B------:R-:W-:Y:S01]  /*5080*/  SEL R3, R45, R24, !P3 ;  /* 0x000000182d037207 */ /* 0x000fe20005800000 */
[----:B------:R-:W-:Y:S01]  /*5090*/  IMAD R4, R40, R7, RZ ;  /* 0x0000000728047224 */ /* 0x000fe200078e02ff */
[C---:B------:R-:W-:Y:S01]  /*50a0*/  ISETP.GE.AND P0, PT, R5.reuse, R2, PT ;  /* 0x000000020500720c */ /* 0x040fe20003f06270 */
[----:B------:R-:W-:Y:S03]  /*50b0*/  IMAD.HI.U32 R6, R5, R36, RZ ;  /* 0x0000002405067227 */ /* 0x000fe600078e00ff */
[----:B------:R-:W-:Y:S01]  /*50c0*/  ISETP.GE.OR P0, PT, R3, R4, P0 ;  /* 0x000000040300720c */ /* 0x000fe20000706670 */
[----:B------:R-:W-:Y:S01]  /*50d0*/  IMAD.MOV R4, RZ, RZ, -R3 ;  /* 0x000000ffff047224 */ /* 0x000fe200078e0a03 */
[-C--:B------:R-:W-:Y:S03]  /*50e0*/  SHF.R.U32.HI R6, RZ, R37.reuse, R6 ;  /* 0x00000025ff067219 */ /* 0x080fe60000011606 */
[----:B------:R-:W-:Y:S01]  /*50f0*/  IMAD R45, R42, R4, R45 ;  /* 0x000000042a2d7224 */ /* 0x000fe200078e022d */
[----:B------:R-:W-:Y:S05]  /*5100*/  SEL R15, R5, R6, !P2 ;  /* 0x00000006050f7207 */ /* 0x000fea0005000000 */
[----:B------:R-:W-:Y:S02]  /*5110*/  IMAD.MOV R6, RZ, RZ, -R15 ;  /* 0x000000ffff067224 */ /* 0x000fe400078e0a0f */
[C---:B------:R-:W-:Y:S04]  /*5120*/  @!P0 IMAD.HI.U32 R2, R3.reuse, R36, RZ ;  /* 0x0000002403028227 */ /* 0x040fe800078e00ff */
[----:B------:R-:W-:Y:S01]  /*5130*/  IMAD R6, R40, R6, R5 ;  /* 0x0000000628067224 */ /* 0x000fe200078e0205 */
[----:B------:R-:W-:Y:S04]  /*5140*/  @!P0 SHF.R.U32.HI R2, RZ, R37, R2 ;  /* 0x00000025ff028219 */ /* 0x000fe80000011602 */
[----:B------:R-:W-:Y:S02]  /*5150*/  @!P0 SEL R0, R3, R2, !P2 ;  /* 0x0000000203008207 */ /* 0x000fe40005000000 */
[----:B------:R-:W-:Y:S02]  /*5160*/  IADD3 R2, PT, PT, -R5, RZ, RZ ;  /* 0x000000ff05027210 */ /* 0x000fe40007ffe1ff */
[----:B------:R-:W-:Y:S01]  /*5170*/  @!P0 IADD3 R8, PT, PT, R15, -R0, RZ ;  /* 0x800000000f088210 */ /* 0x000fe20007ffe0ff */
[----:B------:R-:W-:Y:S02]  /*5180*/  @!P0 IMAD R0, R7, R6, R0 ;  /* 0x0000000607008224 */ /* 0x000fe400078e0200 */
[----:B------:R-:W-:Y:S02]  /*5190*/  IMAD R43, R38, R2, R43 ;  /* 0x00000002262b7224 */ /* 0x000fe400078e022b */
[----:B------:R-:W-:Y:S02]  /*51a0*/  @!P0 IMAD R5, R8, R40, R3 ;  /* 0x0000002808058224 */ /* 0x000fe400078e0203 */
[----:B------:R-:W-:Y:S04]  /*51b0*/  @!P0 IMAD.MOV.U32 R3, RZ, RZ, R0 ;  /* 0x000000ffff038224 */ /* 0x000fe800078e0000 */
[----:B------:R-:W-:Y:S02]  /*51c0*/  IMAD R45, R3, R42, R45 ;  /* 0x0000002a032d7224 */ /* 0x000fe400078e022d */
[----:B------:R-:W-:Y:S07]  /*51d0*/  IMAD R43, R5, R38, R43 ;  /* 0x00000026052b7224 */ /* 0x000fee00078e022b */
.L_x_88:
[----:B------:R-:W-:Y:S01]  /*51e0*/  @!P1 IMAD.HI.U32 R0, R45, R12, RZ ;  /* 0x0000000c2d009227 */ /* 0x000fe200078e00ff */
[----:B-1----:R-:W-:Y:S01]  /*51f0*/  @!P1 ISETP.NE.AND P0, PT, R10, 0x1, PT ;  /* 0x000000010a00980c */ /* 0x002fe20003f05270 */
[----:B------:R-:W-:Y:S01]  /*5200*/  ULOP3.LUT UP0, URZ, UR42, 0x1b0, URZ, 0xc0, !UPT ;  /* 0x000001b02aff7892 */ /* 0x000fe2000f80c0ff */
[----:B------:R-:W-:Y:S01]  /*5210*/  @!P1 ISETP.NE.AND P2, PT, R9, 0x1, PT ;  /* 0x000000010900980c */ /* 0x000fe20003f45270 */
[----:B------:R-:W-:Y:S01]  /*5220*/  @!P1 IMAD.HI.U32 R3, R43, R11, RZ ;  /* 0x0000000b2b039227 */ /* 0x000fe200078e00ff */
[----:B------:R-:W-:Y:S02]  /*5230*/  @!P1 SHF.R.U32.HI R0, RZ, R13, R0 ;  /* 0x0000000dff009219 */ /* 0x000fe40000011600 */
[----:B------:R-:W-:Y:S01]  /*5240*/  @P4 SHF.R.U32.HI R105, RZ, 0x10, R17 ;  /* 0x00000010ff694819 */ /* 0x000fe20000011611 */
[----:B------:R-:W-:Y:S01]  /*5250*/  VIADD R111, R111, 0x1 ;  /* 0x000000016f6f7836 */ /* 0x000fe20000000000 */
[----:B------:R-:W-:Y:S02]  /*5260*/  @!P1 SHF.R.U32.HI R2, RZ, R14, R3 ;  /* 0x0000000eff029219 */ /* 0x000fe40000011603 */
[----:B------:R-:W-:Y:S02]  /*5270*/  @!P1 SEL R3, R45, R0, !P2 ;  /* 0x000000002d039207 */ /* 0x000fe40005000000 */
[----:B------:R-:W-:Y:S05]  /*5280*/  @!P1 SEL R2, R43, R2, !P0 ;  /* 0x000000022b029207 */ /* 0x000fea0004000000 */
[----:B------:R-:W-:Y:S02]  /*5290*/  @!P1 IMAD.IADD R0, R2, 0x1, -R3 ;  /* 0x0000000102009824 */ /* 0x000fe400078e0a03 */
[----:B------:R-:W-:Y:S02]  /*52a0*/  @!P1 IMAD.IADD R2, R3, 0x1, -R2 ;  /* 0x0000000103029824 */ /* 0x000fe400078e0a02 */
[----:B------:R-:W-:Y:S02]  /*52b0*/  @!P1 IMAD R45, R0, R9, R45 ;  /* 0x00000009002d9224 */ /* 0x000fe400078e022d */
[----:B------:R-:W-:Y:S01]  /*52c0*/  @!P1 IMAD R43, R2, R10, R43 ;  /* 0x0000000a022b9224 */ /* 0x000fe200078e022b */
[----:B------:R-:W-:Y:S06]  /*52d0*/  BRA.U !UP0, `(.L_x_89) ;  /* 0x0000000108407547 */ /* 0x000fec000b800000 */
[----:B------:R-:W1:Y:S01]  /*52e0*/  LDCU.64 UR8, c[0x4][0x80] ;  /* 0x01001000ff0877ac */ /* 0x000e620008000a00 */
[----:B------:R-:W-:Y:S01]  /*52f0*/  MOV R3, 0x0 ;  /* 0x0000000000037802 */ /* 0x000fe20000000f00 */
[----:B------:R-:W-:Y:S02]  /*5300*/  HFMA2 R12, -RZ, RZ, 0, 5.9604644775390625e-08 ;  /* 0x00000001ff0c7431 */ /* 0x000fe400000001ff */
[----:B------:R-:W-:Y:S02]  /*5310*/  IMAD.MOV.U32 R8, RZ, RZ, 0x70 ;  /* 0x00000070ff087424 */ /* 0x000fe400078e00ff */
[----:B------:R-:W-:Y:S01]  /*5320*/  IMAD.MOV.U32 R13, RZ, RZ, RZ ;  /* 0x000000ffff0d7224 */ /* 0x000fe200078e00ff */
[----:B------:R-:W2:Y:S01]  /*5330*/  LDCU.64 UR6, c[0x4][0x88] ;  /* 0x01001100ff0677ac */ /* 0x000ea20008000a00 */
[----:B------:R-:W3:Y:S01]  /*5340*/  LDC.64 R2, c[0x4][R3] ;  /* 0x0100000003027b82 */ /* 0x000ee20000000a00 */
[----:B------:R-:W4:Y:S01]  /*5350*/  LDCU.64 UR4, c[0x4][0x8] ;  /* 0x01000100ff0477ac */ /* 0x000f220008000a00 */
[----:B-1----:R-:W-:Y:S01]  /*5360*/  MOV R5, UR9 ;  /* 0x0000000900057c02 */ /* 0x002fe20008000f00 */
[----:B------:R-:W-:Y:S01]  /*5370*/  IMAD.U32 R4, RZ, RZ, UR8 ;  /* 0x00000008ff047e24 */ /* 0x000fe2000f8e00ff */
[----:B--2---:R-:W-:Y:S01]  /*5380*/  MOV R7, UR7 ;  /* 0x0000000700077c02 */ /* 0x004fe20008000f00 */
[----:B------:R-:W-:Y:S01]  /*5390*/  IMAD.U32 R6, RZ, RZ, UR6 ;  /* 0x00000006ff067e24 */ /* 0x000fe2000f8e00ff */
[----:B----4-:R-:W-:Y:S01]  /*53a0*/  MOV R11, UR5 ;  /* 0x00000005000b7c02 */ /* 0x010fe20008000f00 */
[----:B------:R-:W-:Y:S02]  /*53b0*/  IMAD.U32 R10, RZ, RZ, UR4 ;  /* 0x00000004ff0a7e24 */ /* 0x000fe4000f8e00ff */
[----:B------:R-:W-:Y:S07]  /*53c0*/  LEPC R20, `(.L_x_89) ;  /* 0x000000001014794e */ /* 0x000fee0000000000 */
[----:B---3-5:R-:W-:Y:S05]  /*53d0*/  CALL.ABS.NOINC R2 ;  /* 0x0000000002007343 */ /* 0x028fea0003c00000 */
.L_x_89:
[----:B------:R-:W-:Y:S01]  /*53e0*/  LOP3.LUT P0, RZ, R109, 0x1b0, RZ, 0xc0, !PT ;  /* 0x000001b06dff7812 */ /* 0x000fe2000780c0ff */
[----:B------:R-:W-:Y:S11]  /*53f0*/  BSSY.RECONVERGENT B6, `(.L_x_90) ;  /* 0x0000013000067945 */ /* 0x000ff60003800200 */
[----:B------:R-:W-:Y:S01]  /*5400*/  @!UPT UIADD3 URZ, UPT, UPT, URZ, URZ, URZ ;  /* 0x000000fffffff290 */ /* 0x000fe2000fffe0ff */
[----:B------:R-:W-:Y:S05]  /*5410*/  @!P0 BRA `(.L_x_91) ;  /* 0x0000000000408947 */ /* 0x000fea0003800000 */
        /* <DEDUP_REMOVED lines=16> */
.L_x_91:
[----:B------:R-:W-:Y:S05]  /*5520*/  BSYNC.RECONVERGENT B6 ;  /* 0x0000000000067941 */ /* 0x000fea0003800200 */
.L_x_90:
[----:B------:R-:W-:Y:S01]  /*5530*/  ISETP.NE.U32.AND P3, PT, R86, RZ, PT ;  /* 0x000000ff5600720c */ /* 0x000fe20003f65070 */
[----:B------:R-:W-:Y:S01]  /*5540*/  UISETP.NE.AND UP1, UPT, UR44, URZ, UPT ;  /* 0x000000ff2c00728c */ /* 0x000fe2000bf25270 */
[----:B------:R-:W-:Y:S02]  /*5550*/  ISETP.NE.U32.AND P4, PT, R82, RZ, PT ;  /* 0x000000ff5200720c */ /* 0x000fe40003f85070 */
[----:B------:R-:W-:Y:S02]  /*5560*/  ISETP.NE.AND.EX P3, PT, R87, RZ, PT, P3 ;  /* 0x000000ff5700720c */ /* 0x000fe40003f65330 */
[----:B------:R-:W-:Y:S02]  /*5570*/  PLOP3.LUT P1, PT, PT, PT, PT, 0x8, 0x80 ;  /* 0x000000000080781c */ /* 0x000fe40003f2e170 */
[----:B------:R-:W-:Y:S02]  /*5580*/  PLOP3.LUT P0, PT, PT, PT, UP1, 0x80, 0x8 ;  /* 0x000000000008781c */ /* 0x000fe40003f0f018 */
[----:B------:R-:W-:Y:S02]  /*5590*/  ISETP.NE.AND.EX P4, PT, R83, RZ, PT, P4 ;  /* 0x000000ff5300720c */ /* 0x000fe40003f85340 */
[----:B------:R-:W1:Y:S09]  /*55a0*/  @UP1 LDCU.64 UR4, c[0x0][0x888] ;  /* 0x00011100ff0417ac */ /* 0x000e720008000a00 */
[----:B------:R-:W-:Y:S01]  /*55b0*/  @P0 PLOP3.LUT P1, PT, P3, PT, PT, 0x80, 0x8 ;  /* 0x000000000008081c */ /* 0x000fe20001f2f070 */
[----:B-1----:R-:W-:Y:S04]  /*55c0*/  @UP1 UISETP.NE.U32.AND UP0, UPT, UR4, URZ, UPT ;  /* 0x000000ff0400128c */ /* 0x002fe8000bf05070 */
[----:B------:R-:W-:Y:S04]  /*55d0*/  @UP1 UISETP.NE.AND.EX UP0, UPT, UR5, URZ, UPT, UP0 ;  /* 0x000000ff0500128c */ /* 0x000fe8000bf05300 */
[----:B------:R-:W-:Y:S01]  /*55e0*/  @UP1 USEL UR4, URZ, 0xffffffff, UP0 ;  /* 0xffffffffff041887 */ /* 0x000fe20008000000 */
[----:B------:R-:W-:Y:S11]  /*55f0*/  @!P3 BRA `(.L_x_92) ;  /* 0x00000000002cb947 */ /* 0x000ff60003800000 */
[----:B------:R-:W-:Y:S01]  /*5600*/  ISETP.NE.U32.AND P2, PT, R84, RZ, PT ;  /* 0x000000ff5400720c */ /* 0x000fe20003f45070 */
[----:B------:R-:W-:Y:S03]  /*5610*/  IMAD.MOV.U32 R96, RZ, RZ, 0x1 ;  /* 0x00000001ff607424 */ /* 0x000fe600078e00ff */
[----:B------:R-:W-:Y:S11]  /*5620*/  ISETP.NE.AND.EX P2, PT, R85, RZ, PT, P2 ;  /* 0x000000ff5500720c */ /* 0x000ff60003f45320 */
[----:B------:R-:W-:Y:S02]  /*5630*/  @!UPT UIADD3 URZ, UPT, UPT, URZ, URZ, URZ ;  /* 0x000000fffffff290 */ /* 0x000fe4000fffe0ff */
[----:B------:R-:W1:Y:S01]  /*5640*/  @P2 LDC.64 R2, c[0x0][0x888] ;  /* 0x00022200ff022b82 */ /* 0x000e620000000a00 */
[----:B------:R-:W-:Y:S04]  /*5650*/  @P2 IMAD R0, R86, UR36, RZ ;  /* 0x0000002456002c24 */ /* 0x000fe8000f8e02ff */
[----:B-1----:R-:W-:Y:S04]  /*5660*/  @P2 IMAD.WIDE R2, R0, 0x4, R2 ;  /* 0x0000000400022825 */ /* 0x002fe800078e0202 */
[----:B------:R-:W-:Y:S01]  /*5670*/  HFMA2 R0, -RZ, RZ, 0, 5.9604644775390625e-08 ;  /* 0x00000001ff007431 */ /* 0x000fe200000001ff */
[----:B-----5:R1:W5:Y:S04]  /*5680*/  @P2 LDG.E R49, desc[UR40][R2.64] ;  /* 0x0000002802312981 */ /* 0x020368000c1e1900 */
[----:B------:R-:W-:Y:S01]  /*5690*/  @!P2 PRMT R96, R0, 0x7610, R96 ;  /* 0x000076100060a816 */ /* 0x000fe20000000060 */
[----:B-1----:R-:W2:Y:S06]  /*56a0*/  @!P2 LDC R49, c[0x0][0x880] ;  /* 0x00022000ff31ab82 */ /* 0x002eac0000000800 */
.L_x_92:
[----:B------:R-:W-:Y:S05]  /*56b0*/  @!P4 BRA `(.L_x_93) ;  /* 0x000000000020c947 */ /* 0x000fea0003800000 */
[----:B------:R-:W-:Y:S04]  /*56c0*/  ISETP.NE.U32.AND P2, PT, R80, RZ, PT ;  /* 0x000000ff5000720c */ /* 0x000fe80003f45070 */
[----:B------:R-:W-:Y:S11]  /*56d0*/  ISETP.NE.AND.EX P2, PT, R81, RZ, PT, P2 ;  /* 0x000000ff5100720c */ /* 0x000ff60003f45320 */
[----:B------:R-:W-:Y:S02]  /*56e0*/  @!UPT UIADD3 URZ, UPT, UPT, URZ, URZ, URZ ;  /* 0x000000fffffff290 */ /* 0x000fe4000fffe0ff */
[----:B------:R-:W1:Y:S01]  /*56f0*/  @P2 LDC.64 R2, c[0x0][0x8a8] ;  /* 0x00022a00ff022b82 */ /* 0x000e620000000a00 */
[----:B------:R-:W-:Y:S04]  /*5700*/  @P2 IMAD R0, R82, UR36, RZ ;  /* 0x0000002452002c24 */ /* 0x000fe8000f8e02ff */
[----:B-1----:R-:W-:Y:S05]  /*5710*/  @P2 IMAD.WIDE R2, R0, 0x4, R2 ;  /* 0x0000000400022825 */ /* 0x002fea00078e0202 */
[----:B-----5:R1:W5:Y:S02]  /*5720*/  @P2 LDG.E R47, desc[UR40][R2.64] ;  /* 0x00000028022f2981 */ /* 0x020364000c1e1900 */
[----:B-1----:R-:W3:Y:S02]  /*5730*/  @!P2 LDC R47, c[0x0][0x8a0] ;  /* 0x00022800ff2fab82 */ /* 0x002ee40000000800 */
.L_x_93:
[----:B--2--5:R-:W-:Y:S01]  /*5740*/  @P0 FSETP.NEU.AND P4, PT, R49, RZ, PT ;  /* 0x000000ff3100020b */ /* 0x024fe20003f8d000 */
[----:B------:R-:W-:Y:S01]  /*5750*/  IMAD.U32 R0, RZ, RZ, UR4 ;  /* 0x00000004ff007e24 */ /* 0x000fe2000f8e00ff */
[----:B------:R-:W-:Y:S01]  /*5760*/  @P0 LOP3.LUT P2, RZ, R96, 0xff, RZ, 0xc0, !PT ;  /* 0x000000ff60ff0812 */ /* 0x000fe2000784c0ff */
[----:B------:R-:W-:Y:S01]  /*5770*/  BSSY B1, `(.L_x_94) ;  /* 0x0000039000017945 */ /* 0x000fe20003800000 */
[----:B------:R-:W-:Y:S02]  /*5780*/  @P0 SEL R9, RZ, 0xffffffff, P4 ;  /* 0xffffffffff090807 */ /* 0x000fe40002000000 */
[----:B------:R-:W-:Y:S02]  /*5790*/  CS2R R54, SRZ ;  /* 0x0000000000367805 */ /* 0x000fe4000001ff00 */
[----:B------:R-:W-:Y:S02]  /*57a0*/  LEA R92, R44, UR43, 0x3 ;  /* 0x0000002b2c5c7c11 */ /* 0x000fe4000f8e18ff */
[----:B------:R-:W-:Y:S02]  /*57b0*/  CS2R R52, SRZ ;  /* 0x0000000000347805 */ /* 0x000fe4000001ff00 */
[----:B------:R-:W-:Y:S02]  /*57c0*/  @P1 SEL R9, R0, R9, !P2 ;  /* 0x0000000900091207 */ /* 0x000fe40005000000 */
[----:B------:R-:W-:Y:S02]  /*57d0*/  CS2R R58, SRZ ;  /* 0x00000000003a7805 */ /* 0x000fe4000001ff00 */
[----:B------:R-:W-:Y:S02]  /*57e0*/  SHF.L.U32 R7, R108, 0x1f, RZ ;  /* 0x0000001f6c077819 */ /* 0x000fe400000006ff */
[----:B------:R-:W-:Y:S02]  /*57f0*/  CS2R R56, SRZ ;  /* 0x0000000000387805 */ /* 0x000fe4000001ff00 */
[----:B------:R-:W-:Y:S02]  /*5800*/  @P0 LOP3.LUT R9, R9, 0x1, RZ, 0xc0, !PT ;  /* 0x0000000109090812 */ /* 0x000fe400078ec0ff */
[C---:B------:R-:W-:Y:S02]  /*5810*/  LEA.HI R5, R44.reuse, R44, RZ, 0x1 ;  /* 0x0000002c2c057211 */ /* 0x040fe400078f08ff */
[----:B------:R-:W-:Y:S02]  /*5820*/  ISETP.NE.U32.OR P1, PT, R9, 0x1, !P0 ;  /* 0x000000010900780c */ /* 0x000fe40004725470 */
[----:B------:R-:W-:Y:S01]  /*5830*/  PLOP3.LUT P5, PT, PT, PT, PT, 0x8, 0x80 ;  /* 0x000000000080781c */ /* 0x000fe20003fae170 */
[C---:B------:R-:W-:Y:S01]  /*5840*/  IMAD.SHL.U32 R3, R5.reuse, 0x20, RZ ;  /* 0x0000002005037824 */ /* 0x040fe200078e00ff */
[----:B------:R-:W-:Y:S04]  /*5850*/  LOP3.LUT R5, R5, 0xffe, RZ, 0xc0, !PT ;  /* 0x00000ffe05057812 */ /* 0x000fe800078ec0ff */
[----:B------:R-:W-:Y:S01]  /*5860*/  LOP3.LUT R3, R3, 0xffffffc0, RZ, 0xc0, !PT ;  /* 0xffffffc003037812 */ /* 0x000fe200078ec0ff */
[----:B------:R-:W-:Y:S04]  /*5870*/  IMAD.IADD R32, R44, 0x1, -R5 ;  /* 0x000000012c207824 */ /* 0x000fe800078e0a05 */
[----:B------:R-:W-:Y:S01]  /*5880*/  @P1 SHF.L.U32 R2, R106, 0x1f, RZ ;  /* 0x0000001f6a021819 */ /* 0x000fe200000006ff */
[----:B------:R-:W-:Y:S03]  /*5890*/  IMAD.IADD R3, R46, 0x1, R3 ;  /* 0x000000012e037824 */ /* 0x000fe600078e0203 */
[----:B------:R-:W1:Y:S01]  /*58a0*/  @P1 SYNCS.PHASECHK.TRANS64.TRYWAIT P0, [UR43+0xd0], R2 ;  /* 0x0000d002ff0015a7 */ /* 0x000e62000800112b */
[----:B------:R-:W-:Y:S01]  /*58b0*/  IMAD R32, R32, 0x100000, R3 ;  /* 0x0010000020207824 */ /* 0x000fe200078e0203 */
[----:B------:R2:W4:Y:S01]  /*58c0*/  SYNCS.PHASECHK.TRANS64.TRYWAIT P4, [R92+URZ+0x110], R7 ;  /* 0x000110075c0075a7 */ /* 0x00052200080811ff */
[----:B-1----:R-:W-:Y:S01]  /*58d0*/  @P1 PLOP3.LUT P5, PT, P0, PT, PT, 0x8, 0x80 ;  /* 0x000000000080181c */ /* 0x002fe200007ae170 */
[----:B------:R-:W-:Y:S01]  /*58e0*/  @!UPT UIADD3 URZ, UPT, UPT, URZ, URZ, URZ ;  /* 0x000000fffffff290 */ /* 0x000fe2000fffe0ff */
[----:B--2---:R-:W-:Y:S11]  /*58f0*/  @!P1 BRA `(.L_x_95) ;  /* 0x0000000000809947 */ /* 0x004ff60003800000 */
[----:B------:R-:W-:Y:S01]  /*5900*/  ISETP.NE.U32.AND P0, PT, RZ, UR38, PT ;  /* 0x00000026ff007c0c */ /* 0x000fe2000bf05070 */
[----:B------:R-:W-:Y:S01]  /*5910*/  BSSY B0, `(.L_x_96) ;  /* 0x0000012000007945 */ /* 0x000fe20003800000 */
[----:B------:R-:W-:Y:S02]  /*5920*/  FSETP.NEU.AND P2, PT, R49, RZ, PT ;  /* 0x000000ff3100720b */ /* 0x000fe40003f4d000 */
[----:B------:R-:W-:Y:S02]  /*5930*/  CS2R R58, SRZ ;  /* 0x00000000003a7805 */ /* 0x000fe4000001ff00 */
[----:B------:R-:W-:Y:S02]  /*5940*/  ISETP.NE.AND.EX P0, PT, RZ, UR39, PT, P0 ;  /* 0x00000027ff007c0c */ /* 0x000fe4000bf05300 */
[----:B------:R-:W-:Y:S02]  /*5950*/  CS2R R56, SRZ ;  /* 0x0000000000387805 */ /* 0x000fe4000001ff00 */
[----:B------:R-:W-:Y:S02]  /*5960*/  LOP3.LUT P1, RZ, R96, 0xff, RZ, 0xc0, !PT ;  /* 0x000000ff60ff7812 */ /* 0x000fe4000782c0ff */
[----:B------:R-:W-:Y:S02]  /*5970*/  CS2R R54, SRZ ;  /* 0x0000000000367805 */ /* 0x000fe4000001ff00 */
[----:B------:R-:W-:Y:S02]  /*5980*/  SEL R0, RZ, 0xffffffff, P2 ;  /* 0xffffffffff007807 */ /* 0x000fe40001000000 */
[----:B------:R-:W-:Y:S02]  /*5990*/  CS2R R52, SRZ ;  /* 0x0000000000347805 */ /* 0x000fe4000001ff00 */
[----:B------:R-:W-:Y:S04]  /*59a0*/  SEL R3, RZ, 0xffffffff, P0 ;  /* 0xffffffffff037807 */ /* 0x000fe80000000000 */
[----:B------:R-:W-:Y:S04]  /*59b0*/  @P3 SEL R0, R3, R0, !P1 ;  /* 0x0000000003003207 */ /* 0x000fe80004800000 */
[----:B------:R-:W-:Y:S04]  /*59c0*/  LOP3.LUT R0, R0, 0x1, RZ, 0xc0, !PT ;  /* 0x0000000100007812 */ /* 0x000fe800078ec0ff */
[----:B------:R-:W-:Y:S01]  /*59d0*/  ISETP.NE.U32.AND P0, PT, R0, 0x1, PT ;  /* 0x000000010000780c */ /* 0x000fe20003f05070 */
[----:B------:R-:W-:Y:S01]  /*59e0*/  @!UPT UIADD3 URZ, UPT, UPT, URZ, URZ, URZ ;  /* 0x000000fffffff290 */ /* 0x000fe2000fffe0ff */
[----:B------:R-:W-:Y:S11]  /*59f0*/  @!P5 BRA `(.L_x_97) ;  /* 0x00000000000cd947 */ /* 0x000ff60003800000 */
[----:B------:R-:W-:Y:S04]  /*5a00*/  SHF.L.U32 R3, R106, 0x1f, RZ ;  /* 0x0000001f6a037819 */ /* 0x000fe800000006ff */
[----:B------:R-:W1:Y:S02]  /*5a10*/  SYNCS.PHASECHK.TRANS64.TRYWAIT P1, [UR43+0xd0], R3 ;  /* 0x0000d003ff0075a7 */ /* 0x000e64000802112b */
[----:B-1----:R-:W-:Y:S05]  /*5a20*/  @!P1 BRA `(.L_x_98) ;  /* 0x00000018002c9947 */ /* 0x002fea0003800000 */
.L_x_97:
[----:B------:R-:W-:Y:S05]  /*5a30*/  BSYNC B0 ;  /* 0x0000000000007941 */ /* 0x000fea0003800000 */
.L_x_96:
[----:B------:R2:W1:Y:S01]  /*5a40*/  @P0 LDS.128 R56, [R103+UR43+0x200] ;  /* 0x0002002b67380984 */ /* 0x0004620008000c00 */
[----:B------:R-:W-:Y:S01]  /*5a50*/  UIADD3 UR4, UPT, UPT, UR43, 0xd8, URZ ;  /* 0x000000d82b047890 */ /* 0x000fe2000fffe0ff */
[----:B------:R-:W-:Y:S02]  /*5a60*/  LOP3.LUT R106, R106, 0x1, RZ, 0x3c, !PT ;  /* 0x000000016a6a7812 */ /* 0x000fe400078e3cff */
[----:B------:R2:W1:Y:S01]  /*5a70*/  @P0 LDS.128 R52, [R102+0x10] ;  /* 0x0000100066340984 */ /* 0x0004620000000c00 */
[----:B------:R-:W-:Y:S01]  /*5a80*/  UPRMT UR4, UR37, 0x654, UR4 ;  /* 0x0000065425047896 */ /* 0x000fe20008000004 */
[----:B------:R-:W-:Y:S01]  /*5a90*/  @!PT LDS RZ, [RZ] ;  /* 0x00000000fffff984 */ /* 0x000fe20000000800 */
[----:B------:R-:W-:Y:S01]  /*5aa0*/  @!PT LDS RZ, [RZ] ;  /* 0x00000000fffff984 */ /* 0x000fe20000000800 */
[----:B------:R-:W-:Y:S01]  /*5ab0*/  @!PT LDS RZ, [RZ] ;  /* 0x00000000fffff984 */ /* 0x000fe20000000800 */
[----:B------:R-:W-:Y:S01]  /*5ac0*/  @!PT LDS RZ, [RZ] ;  /* 0x00000000fffff984 */ /* 0x000fe20000000800 */
[----:B------:R5:W-:Y:S06]  /*5ad0*/  MEMBAR.ALL.CTA ;  /* 0x0000000000007992 */ /* 0x000bec0000008000 */
[----:B-----5:R-:W5:Y:S02]  /*5ae0*/  FENCE.VIEW.ASYNC.S ;  /* 0x00000000000073c6 */ /* 0x020f640000000000 */
[----:B-----5:R-:W-:Y:S03]  /*5af0*/  SYNCS.ARRIVE.TRANS64.RED.A1T0 RZ, [UR4], RZ ;  /* 0x000000ffffff79a7 */ /* 0x020fe60008100404 */
.L_x_95:
[----:B------:R-:W-:Y:S05]  /*5b00*/  BSYNC B1 ;  /* 0x0000000000017941 */ /* 0x000fea0003800000 */
.L_x_94:
[----:B-1----:R-:W-:Y:S04]  /*5b10*/  SHF.R.U32.HI R3, RZ, 0x15, R32 ;  /* 0x00000015ff037819 */ /* 0x002fe80000011620 */
[----:B------:R-:W-:Y:S01]  /*5b20*/  LOP3.LUT P0, RZ, R3, 0x3, R104, 0x48, !PT ;  /* 0x0000000303ff7812 */ /* 0x000fe20007804868 */
[----:B------:R-:W-:Y:S01]  /*5b30*/  @!UPT UIADD3 URZ, UPT, UPT, URZ, URZ, URZ ;  /* 0x000000fffffff290 */ /* 0x000fe2000fffe0ff */
[----:B----4-:R-:W-:Y:S11]  /*5b40*/  @P4 BRA `(.L_x_99) ;  /* 0x0000000000084947 */ /* 0x010ff60003800000 */
[----:B------:R-:W1:Y:S02]  /*5b50*/  SYNCS.PHASECHK.TRANS64.TRYWAIT P1, [R92+URZ+0x110], R7 ;  /* 0x000110075c0075a7 */ /* 0x000e6400080211ff */
[----:B-1----:R-:W-:Y:S05]  /*5b60*/  @!P1 BRA `(.L_x_100) ;  /* 0x0000001400f49947 */ /* 0x002fea0003800000 */
.L_x_99:
[----:B------:R-:W-:Y:S05]  /*5b70*/  @!P0 BRA `(.L_x_101) ;  /* 0x0000000000408947 */ /* 0x000fea0003800000 */
[----:B------:R-:W4:Y:S01]  /*5b80*/  LDCU.64 UR8, c[0x4][0x70] ;  /* 0x01000e00ff0877ac */ /* 0x000f220008000a00 */
[----:B------:R-:W-:Y:S01]  /*5b90*/  MOV R3, 0x0 ;  /* 0x0000000000037802 */ /* 0x000fe20000000f00 */
[----:B------:R-:W-:Y:S02]  /*5ba0*/  HFMA2 R12, -RZ, RZ, 0, 5.9604644775390625e-08 ;  /* 0x00000001ff0c7431 */ /* 0x000fe400000001ff */
[----:B------:R-:W-:Y:S02]  /*5bb0*/  IMAD.MOV.U32 R8, RZ, RZ, 0x192 ;  /* 0x00000192ff087424 */ /* 0x000fe400078e00ff */
[----:B------:R-:W-:Y:S01]  /*5bc0*/  IMAD.MOV.U32 R13, RZ, RZ, RZ ;  /* 0x000000ffff0d7224 */ /* 0x000fe200078e00ff */
[----:B------:R-:W1:Y:S01]  /*5bd0*/  LDCU.64 UR6, c[0x4][0x78] ;  /* 0x01000f00ff0677ac */ /* 0x000e620008000a00 */
[----:B------:R-:W2:Y:S01]  /*5be0*/  LDC.64 R2, c[0x4][R3] ;  /* 0x0100000003027b82 */ /* 0x000ea20000000a00 */
[----:B------:R-:W5:Y:S01]  /*5bf0*/  LDCU.64 UR4, c[0x4][0x10] ;  /* 0x01000200ff0477ac */ /* 0x000f620008000a00 */
[----:B----4-:R-:W-:Y:S01]  /*5c00*/  MOV R5, UR9 ;  /* 0x0000000900057c02 */ /* 0x010fe20008000f00 */
[----:B------:R-:W-:Y:S01]  /*5c10*/  IMAD.U32 R4, RZ, RZ, UR8 ;  /* 0x00000008ff047e24 */ /* 0x000fe2000f8e00ff */
[----:B-1----:R-:W-:Y:S01]  /*5c20*/  MOV R7, UR7 ;  /* 0x0000000700077c02 */ /* 0x002fe20008000f00 */
[----:B------:R-:W-:Y:S01]  /*5c30*/  IMAD.U32 R6, RZ, RZ, UR6 ;  /* 0x00000006ff067e24 */ /* 0x000fe2000f8e00ff */
[----:B-----5:R-:W-:Y:S01]  /*5c40*/  MOV R11, UR5 ;  /* 0x00000005000b7c02 */ /* 0x020fe20008000f00 */
[----:B------:R-:W-:Y:S02]  /*5c50*/  IMAD.U32 R10, RZ, RZ, UR4 ;  /* 0x00000004ff0a7e24 */ /* 0x000fe4000f8e00ff */
[----:B------:R-:W-:Y:S07]  /*5c60*/  LEPC R20, `(.L_x_101) ;  /* 0x000000001014794e */ /* 0x000fee0000000000 */
[----:B--23--:R-:W-:Y:S05]  /*5c70*/  CALL.ABS.NOINC R2 ;  /* 0x0000000002007343 */ /* 0x00cfea0003c00000 */
.L_x_101:
[----:B------:R-:W-:Y:S01]  /*5c80*/  LOP3.LUT P0, RZ, R101, 0x60, RZ, 0xc0, !PT ;  /* 0x0000006065ff7812 */ /* 0x000fe2000780c0ff */
[----:B------:R-:W-:Y:S05]  /*5c90*/  WARPSYNC.ALL ;  /* 0x0000000000007948 */ /* 0x000fea0003800000 */
[----:B------:R-:W-:Y:S01]  /*5ca0*/  R2UR UR4, R32 ;  /* 0x00000000200472ca */ /* 0x000fe200000e0000 */
[----:B------:R-:W-:Y:S01]  /*5cb0*/  BSSY.RECONVERGENT B0, `(.L_x_102) ;  /* 0x00000a0000007945 */ /* 0x000fe20003800200 */
[-C--:B------:R-:W-:Y:S02]  /*5cc0*/  F2FP.F16.E4M3.UNPACK_B R50, R56.reuse ;  /* 0x00000038ff32723e */ /* 0x080fe400020006ff */
[----:B------:R-:W-:Y:S02]  /*5cd0*/  F2FP.F16.E4M3.UNPACK_B R63, R56.H1 ;  /* 0x00000038ff3f723e */ /* 0x000fe400030006ff */
[-C--:B------:R-:W-:Y:S01]  /*5ce0*/  F2FP.F16.E4M3.UNPACK_B R56, R57.reuse ;  /* 0x00000039ff38723e */ /* 0x080fe200020006ff */
[--C-:B------:R-:W-:Y:S01]  /*5cf0*/  HADD2.F32 R48, -RZ, R50.reuse.H0_H0 ;  /* 0x20000032ff307230 */ /* 0x100fe20000004100 */
[----:B------:R-:W-:Y:S01]  /*5d00*/  F2FP.F16.E4M3.UNPACK_B R57, R57.H1 ;  /* 0x00000039ff39723e */ /* 0x000fe200030006ff */
[----:B------:R-:W-:Y:S01]  /*5d10*/  HADD2.F32 R50, -RZ, R50.H1_H1 ;  /* 0x30000032ff327230 */ /* 0x000fe20000004100 */
[-C--:B------:R-:W-:Y:S01]  /*5d20*/  F2FP.F16.E4M3.UNPACK_B R66, R52.reuse ;  /* 0x00000034ff42723e */ /* 0x080fe200020006ff */
[--C-:B------:R-:W-:Y:S01]  /*5d30*/  HADD2.F32 R51, -RZ, R63.reuse.H0_H0 ;  /* 0x2000003fff337230 */ /* 0x100fe20000004100 */
[----:B------:R-:W-:Y:S01]  /*5d40*/  F2FP.F16.E4M3.UNPACK_B R68, R52.H1 ;  /* 0x00000034ff44723e */ /* 0x000fe200030006ff */
[----:B-1----:R-:W-:Y:S01]  /*5d50*/  LDTM.16dp32bit_t0_t15.x32 R4, tmem[UR4] ;  /* 0x00000004000479ee */ /* 0x002fe20008a80000 */
[----:B------:R-:W3:Y:S01]  /*5d60*/  LDTM.16dp32bit_t16_t31.x32 R4, tmem[UR4+0x20] ;  /* 0x00002004000479ee */ /* 0x000ee20008aa0000 */
[----:B------:R-:W-:Y:S01]  /*5d70*/  NOP ;  /* 0x0000000000007918 */ /* 0x000fe20000000000 */
[----:B------:R-:W-:Y:S01]  /*5d80*/  R2UR UR5, R92 ;  /* 0x000000005c0572ca */ /* 0x000fe200000e0000 */
[--C-:B------:R-:W-:Y:S01]  /*5d90*/  HADD2.F32 R65, -RZ, R66.reuse.H0_H0 ;  /* 0x20000042ff417230 */ /* 0x100fe20000004100 */
[----:B------:R-:W-:Y:S01]  /*5da0*/  F2FP.F16.E4M3.UNPACK_B R61, R58 ;  /* 0x0000003aff3d723e */ /* 0x000fe200020006ff */
[----:B------:R-:W-:Y:S01]  /*5db0*/  HADD2.F32 R67, -RZ, R66.H1_H1 ;  /* 0x30000042ff437230 */ /* 0x000fe20000004100 */
[-C--:B------:R-:W-:Y:S01]  /*5dc0*/  F2FP.F16.E4M3.UNPACK_B R70, R53.reuse ;  /* 0x00000035ff46723e */ /* 0x080fe200020006ff */
[----:B------:R-:W-:Y:S01]  /*5dd0*/  HADD2.F32 R52, -RZ, R63.H1_H1 ;  /* 0x3000003fff347230 */ /* 0x000fe20000004100 */
[----:B------:R-:W-:Y:S01]  /*5de0*/  F2FP.F16.E4M3.UNPACK_B R72, R53.H1 ;  /* 0x00000035ff48723e */ /* 0x000fe200030006ff */
[----:B------:R-:W-:Y:S01]  /*5df0*/  HADD2.F32 R53, -RZ, R56.H0_H0 ;  /* 0x20000038ff357230 */ /* 0x000fe20000004100 */
[-C--:B------:R-:W-:Y:S01]  /*5e00*/  F2FP.F16.E4M3.UNPACK_B R74, R54.reuse ;  /* 0x00000036ff4a723e */ /* 0x080fe200020006ff */
[----:B------:R-:W-:Y:S01]  /*5e10*/  HADD2.F32 R69, -RZ, R70.H0_H0 ;  /* 0x20000046ff457230 */ /* 0x000fe20000004100 */
[----:B------:R-:W-:Y:S01]  /*5e20*/  F2FP.F16.E4M3.UNPACK_B R76, R54.H1 ;  /* 0x00000036ff4c723e */ /* 0x000fe200030006ff */
[----:B------:R-:W-:Y:S01]  /*5e30*/  HADD2.F32 R54, -RZ, R56.H1_H1 ;  /* 0x30000038ff367230 */ /* 0x000fe20000004100 */
[----:B------:R-:W-:Y:S01]  /*5e40*/  F2FP.F16.E4M3.UNPACK_B R60, R58.H1 ;  /* 0x0000003aff3c723e */ /* 0x000fe200030006ff */
[----:B------:R-:W-:Y:S01]  /*5e50*/  UIADD3 UR5, UPT, UPT, UR5, 0x130, URZ ;  /* 0x0000013005057890 */ /* 0x000fe2000fffe0ff */
[----:B------:R-:W-:Y:S01]  /*5e60*/  HADD2.F32 R58, -RZ, R61.H1_H1 ;  /* 0x3000003dff3a7230 */ /* 0x000fe20000004100 */
[----:B------:R-:W-:Y:S01]  /*5e70*/  F2FP.F16.E4M3.UNPACK_B R77, R55 ;  /* 0x00000037ff4d723e */ /* 0x000fe200020006ff */
[----:B------:R-:W-:Y:S01]  /*5e80*/  HADD2.F32 R70, -RZ, R70.H1_H1 ;  /* 0x30000046ff467230 */ /* 0x000fe20000004100 */
[----:B------:R-:W-:Y:S01]  /*5e90*/  UPRMT UR5, UR37, 0x654, UR5 ;  /* 0x0000065425057896 */ /* 0x000fe20008000005 */
[--C-:B------:R-:W-:Y:S01]  /*5ea0*/  HADD2.F32 R73, -RZ, R74.reuse.H0_H0 ;  /* 0x2000004aff497230 */ /* 0x100fe20000004100 */
[----:B------:R-:W-:Y:S01]  /*5eb0*/  F2FP.F16.E4M3.UNPACK_B R62, R59 ;  /* 0x0000003bff3e723e */ /* 0x000fe200020006ff */
[----:B------:R-:W-:Y:S01]  /*5ec0*/  HADD2.F32 R74, -RZ, R74.H1_H1 ;  /* 0x3000004aff4a7230 */ /* 0x000fe20000004100 */
[----:B------:R-:W-:Y:S01]  /*5ed0*/  F2FP.F16.E4M3.UNPACK_B R78, R55.H1 ;  /* 0x00000037ff4e723e */ /* 0x000fe200030006ff */
[C---:B---3--:R-:W-:Y:S01]  /*5ee0*/  FMUL R4, R47.reuse, R4 ;  /* 0x000000042f047220 */ /* 0x048fe20000400000 */
[C---:B------:R-:W-:Y:S01]  /*5ef0*/  FMUL R5, R47.reuse, R5 ;  /* 0x000000052f057220 */ /* 0x040fe20000400000 */
[C---:B------:R-:W-:Y:S01]  /*5f00*/  FMUL R8, R47.reuse, R8 ;  /* 0x000000082f087220 */ /* 0x040fe20000400000 */
[----:B------:R-:W-:Y:S01]  /*5f10*/  FMUL R9, R47, R9 ;  /* 0x000000092f097220 */ /* 0x000fe20000400000 */
[----:B------:R-:W-:Y:S01]  /*5f20*/  SYNCS.ARRIVE.TRANS64.RED.A1T0 RZ, [UR5], RZ ;  /* 0x000000ffffff79a7 */ /* 0x000fe20008100405 */
[C---:B------:R-:W-:Y:S01]  /*5f30*/  FFMA R4, R49.reuse, R48, R4 ;  /* 0x0000003031047223 */ /* 0x040fe20000000004 */
[----:B------:R-:W-:Y:S01]  /*5f40*/  FFMA R5, R49, R50, R5 ;  /* 0x0000003231057223 */ /* 0x000fe20000000005 */
[C---:B------:R-:W-:Y:S01]  /*5f50*/  FMUL R12, R47.reuse, R12 ;  /* 0x0000000c2f0c7220 */ /* 0x040fe20000400000 */
        /* <DEDUP_REMOVED lines=9> */
[----:B------:R-:W-:Y:S02]  /*5ff0*/  HADD2.F32 R48, -RZ, R77.H1_H1 ;  /* 0x3000004dff307230 */ /* 0x000fe40000004100 */
[C---:B------:R-:W-:Y:S01]  /*6000*/  FMUL R28, R47.reuse, R32 ;  /* 0x000000202f1c7220 */ /* 0x040fe20000400000 */
[C---:B------:R-:W-:Y:S01]  /*6010*/  FMUL R29, R47.reuse, R33 ;  /* 0x000000212f1d7220 */ /* 0x040fe20000400000 */
[C---:B------:R-:W-:Y:S01]  /*6020*/  FMUL R6, R47.reuse, R6 ;  /* 0x000000062f067220 */ /* 0x040fe20000400000 */
[C---:B------:R-:W-:Y:S01]  /*6030*/  FMUL R7, R47.reuse, R7 ;  /* 0x000000072f077220 */ /* 0x040fe20000400000 */
[--C-:B------:R-:W-:Y:S02]  /*6040*/  HADD2.F32 R55, -RZ, R57.reuse.H0_H0 ;  /* 0x20000039ff377230 */ /* 0x100fe40000004100 */
[----:B------:R-:W-:Y:S01]  /*6050*/  FMUL R10, R47, R10 ;  /* 0x0000000a2f0a7220 */ /* 0x000fe20000400000 */
[C---:B------:R-:W-:Y:S01]  /*6060*/  FFMA R6, R49.reuse, R51, R6 ;  /* 0x0000003331067223 */ /* 0x040fe20000000006 */
[----:B------:R-:W-:Y:S02]  /*6070*/  HADD2.F32 R56, -RZ, R57.H1_H1 ;  /* 0x30000039ff387230 */ /* 0x000fe40000004100 */
[C---:B------:R-:W-:Y:S01]  /*6080*/  FFMA R7, R49.reuse, R52, R7 ;  /* 0x0000003431077223 */ /* 0x040fe20000000007 */
[C---:B------:R-:W-:Y:S01]  /*6090*/  FFMA R8, R49.reuse, R53, R8 ;  /* 0x0000003531087223 */ /* 0x040fe20000000008 */
[C---:B------:R-:W-:Y:S01]  /*60a0*/  FFMA R9, R49.reuse, R54, R9 ;  /* 0x0000003631097223 */ /* 0x040fe20000000009 */
[----:B------:R-:W-:Y:S02]  /*60b0*/  HADD2.F32 R57, -RZ, R61.H0_H0 ;  /* 0x2000003dff397230 */ /* 0x000fe40000004100 */
[----:B------:R-:W-:Y:S01]  /*60c0*/  FFMA R10, R49, R55, R10 ;  /* 0x00000037310a7223 */ /* 0x000fe2000000000a */
[----:B------:R-:W-:Y:S01]  /*60d0*/  F2FP.SATFINITE.E4M3.F32.PACK_AB_MERGE_C R92, R7, R6, RZ ;  /* 0x00000006075c723e */ /* 0x000fe200048070ff */
[----:B------:R-:W-:Y:S02]  /*60e0*/  HADD2.F32 R61, -RZ, R62.H0_H0 ;  /* 0x2000003eff3d7230 */ /* 0x000fe40000004100 */
[----:B------:R-:W-:Y:S01]  /*60f0*/  FMUL R11, R47, R11 ;  /* 0x0000000b2f0b7220 */ /* 0x000fe20000400000 */
[----:B------:R-:W-:Y:S01]  /*6100*/  F2FP.F16.E4M3.UNPACK_B R64, R59.H1 ;  /* 0x0000003bff40723e */ /* 0x000fe200030006ff */
[----:B------:R-:W-:Y:S01]  /*6110*/  HADD2.F32 R59, -RZ, R60.H0_H0 ;  /* 0x2000003cff3b7230 */ /* 0x000fe20000004100 */
[----:B------:R-:W-:Y:S01]  /*6120*/  F2FP.SATFINITE.E4M3.F32.PACK_AB_MERGE_C R92, R5, R4, R92 ;  /* 0x00000004055c723e */ /* 0x000fe2000480705c */
[C---:B------:R-:W-:Y:S01]  /*6130*/  FFMA R11, R49.reuse, R56, R11 ;  /* 0x00000038310b7223 */ /* 0x040fe2000000000b */
[C---:B------:R-:W-:Y:S01]  /*6140*/  FFMA R12, R49.reuse, R57, R12 ;  /* 0x00000039310c7223 */ /* 0x040fe2000000000c */
[----:B------:R-:W-:Y:S01]  /*6150*/  FFMA R13, R49, R58, R13 ;  /* 0x0000003a310d7223 */ /* 0x000fe2000000000d */
[----:B------:R-:W-:Y:S02]  /*6160*/  HADD2.F32 R62, -RZ, R62.H1_H1 ;  /* 0x3000003eff3e7230 */ /* 0x000fe40000004100 */
[----:B------:R-:W-:Y:S01]  /*6170*/  FMUL R14, R47, R14 ;  /* 0x0000000e2f0e7220 */ /* 0x000fe20000400000 */
[----:B------:R-:W-:Y:S01]  /*6180*/  HADD2.F32 R60, -RZ, R60.H1_H1 ;  /* 0x3000003cff3c7230 */ /* 0x000fe20000004100 */
[----:B------:R-:W-:Y:S01]  /*6190*/  F2FP.SATFINITE.E4M3.F32.PACK_AB_MERGE_C R93, R11, R10, RZ ;  /* 0x0000000a0b5d723e */ /* 0x000fe200048070ff */
[----:B------:R-:W-:Y:S02]  /*61a0*/  HADD2.F32 R51, -RZ, R77.H0_H0 ;  /* 0x2000004dff337230 */ /* 0x000fe40000004100 */
[----:B------:R-:W-:Y:S01]  /*61b0*/  FFMA R14, R49, R59, R14 ;  /* 0x0000003b310e7223 */ /* 0x000fe2000000000e */
[----:B------:R-:W-:Y:S01]  /*61c0*/  FMUL R15, R47, R15 ;  /* 0x0000000f2f0f7220 */ /* 0x000fe20000400000 */
[--C-:B------:R-:W-:Y:S01]  /*61d0*/  HADD2.F32 R63, -RZ, R64.reuse.H0_H0 ;  /* 0x20000040ff3f7230 */ /* 0x100fe20000004100 */
[----:B------:R-:W-:Y:S01]  /*61e0*/  F2FP.SATFINITE.E4M3.F32.PACK_AB_MERGE_C R93, R9, R8, R93 ;  /* 0x00000008095d723e */ /* 0x000fe2000480705d */
[----:B------:R-:W-:Y:S02]  /*61f0*/  HADD2.F32 R64, -RZ, R64.H1_H1 ;  /* 0x30000040ff407230 */ /* 0x000fe40000004100 */
[C---:B------:R-:W-:Y:S01]  /*6200*/  FFMA R15, R49.reuse, R60, R15 ;  /* 0x0000003c310f7223 */ /* 0x040fe2000000000f */
[C---:B------:R-:W-:Y:S01]  /*6210*/  FFMA R16, R49.reuse, R61, R16 ;  /* 0x0000003d31107223 */ /* 0x040fe20000000010 */
[----:B------:R-:W-:Y:S01]  /*6220*/  FFMA R17, R49, R62, R17 ;  /* 0x0000003e31117223 */ /* 0x000fe20000000011 */
[C---:B------:R-:W-:Y:S01]  /*6230*/  FMUL R18, R47.reuse, R18 ;  /* 0x000000122f127220 */ /* 0x040fe20000400000 */
[C---:B------:R-:W-:Y:S01]  /*6240*/  FMUL R19, R47.reuse, R19 ;  /* 0x000000132f137220 */ /* 0x040fe20000400000 */
[--C-:B------:R-:W-:Y:S02]  /*6250*/  HADD2.F32 R66, -RZ, R68.reuse.H0_H0 ;  /* 0x20000044ff427230 */ /* 0x100fe40000004100 */
[----:B------:R-:W-:Y:S01]  /*6260*/  FMUL R3, R47, R22 ;  /* 0x000000162f037220 */ /* 0x000fe20000400000 */
[C---:B------:R-:W-:Y:S01]  /*6270*/  FFMA R18, R49.reuse, R63, R18 ;  /* 0x0000003f31127223 */ /* 0x040fe20000000012 */
[----:B------:R-:W-:Y:S02]  /*6280*/  HADD2.F32 R68, -RZ, R68.H1_H1 ;  /* 0x30000044ff447230 */ /* 0x000fe40000004100 */
[----:B------:R-:W-:Y:S01]  /*6290*/  FFMA R19, R49, R64, R19 ;  /* 0x0000004031137223 */ /* 0x000fe20000000013 */
[----:B------:R-:W-:Y:S01]  /*62a0*/  FMUL R23, R47, R23 ;  /* 0x000000172f177220 */ /* 0x000fe20000400000 */
[C---:B------:R-:W-:Y:S01]  /*62b0*/  FFMA R0, R49.reuse, R65, R0 ;  /* 0x0000004131007223 */ /* 0x040fe20000000000 */
[C---:B------:R-:W-:Y:S01]  /*62c0*/  FFMA R2, R49.reuse, R67, R2 ;  /* 0x0000004331027223 */ /* 0x040fe20000000002 */
[--C-:B------:R-:W-:Y:S02]  /*62d0*/  HADD2.F32 R71, -RZ, R72.reuse.H0_H0 ;  /* 0x20000048ff477230 */ /* 0x100fe40000004100 */
[----:B------:R-:W-:Y:S01]  /*62e0*/  FFMA R3, R49, R66, R3 ;  /* 0x0000004231037223 */ /* 0x000fe20000000003 */
[----:B------:R-:W-:Y:S02]  /*62f0*/  HADD2.F32 R72, -RZ, R72.H1_H1 ;  /* 0x30000048ff487230 */ /* 0x000fe40000004100 */
[----:B------:R-:W-:Y:S01]  /*6300*/  FMUL R22, R47, R26 ;  /* 0x0000001a2f167220 */ /* 0x000fe20000400000 */
        /* <DEDUP_REMOVED lines=18> */
[----:B------:R-:W-:Y:S01]  /*6430*/  F2FP.SATFINITE.E4M3.F32.PACK_AB_MERGE_C R94, R15, R14, RZ ;  /* 0x0000000e0f5e723e */ /* 0x000fe200048070ff */
[----:B------:R-:W-:Y:S01]  /*6440*/  FFMA R28, R49, R51, R28 ;  /* 0x00000033311c7223 */ /* 0x000fe2000000001c */
[----:B------:R-:W-:Y:S01]  /*6450*/  F2FP.SATFINITE.E4M3.F32.PACK_AB_MERGE_C R95, R19, R18, RZ ;  /* 0x00000012135f723e */ /* 0x000fe200048070ff */
[C---:B------:R-:W-:Y:S01]  /*6460*/  FFMA R29, R49.reuse, R48, R29 ;  /* 0x00000030311d7223 */ /* 0x040fe2000000001d */
[C---:B------:R-:W-:Y:S01]  /*6470*/  FFMA R30, R49.reuse, R77, R30 ;  /* 0x0000004d311e7223 */ /* 0x040fe2000000001e */
[----:B------:R-:W-:Y:S01]  /*6480*/  FFMA R35, R49, R50, R35 ;  /* 0x0000003231237223 */ /* 0x000fe20000000023 */
[----:B------:R-:W-:Y:S02]  /*6490*/  F2FP.SATFINITE.E4M3.F32.PACK_AB_MERGE_C R94, R13, R12, R94 ;  /* 0x0000000c0d5e723e */ /* 0x000fe4000480705e */
[----:B------:R-:W-:Y:S02]  /*64a0*/  F2FP.SATFINITE.E4M3.F32.PACK_AB_MERGE_C R95, R17, R16, R95 ;  /* 0x00000010115f723e */ /* 0x000fe4000480705f */
[----:B------:R-:W-:Y:S02]  /*64b0*/  F2FP.SATFINITE.E4M3.F32.PACK_AB_MERGE_C R113, R23, R3, RZ ;  /* 0x000000031771723e */ /* 0x000fe400048070ff */
[----:B------:R-:W-:Y:S01]  /*64c0*/  F2FP.SATFINITE.E4M3.F32.PACK_AB_MERGE_C R114, R27, R22, RZ ;  /* 0x000000161b72723e */ /* 0x000fe200048070ff */
[----:B------:R1:W-:Y:S01]  /*64d0*/  STS.128 [R103+UR43+0x1200], R92 ;  /* 0x0012005c67007988 */ /* 0x0003e20008000c2b */
[----:B------:R-:W-:Y:S02]  /*64e0*/  F2FP.SATFINITE.E4M3.F32.PACK_AB_MERGE_C R116, R31, R26, RZ ;  /* 0x0000001a1f74723e */ /* 0x000fe400048070ff */
[----:B------:R-:W-:Y:S02]  /*64f0*/  F2FP.SATFINITE.E4M3.F32.PACK_AB_MERGE_C R117, R35, R30, RZ ;  /* 0x0000001e2375723e */ /* 0x000fe400048070ff */
[----:B------:R-:W-:Y:S02]  /*6500*/  F2FP.SATFINITE.E4M3.F32.PACK_AB_MERGE_C R112, R2, R0, R113 ;  /* 0x000000000270723e */ /* 0x000fe40004807071 */
[----:B------:R-:W-:Y:S02]  /*6510*/  F2FP.SATFINITE.E4M3.F32.PACK_AB_MERGE_C R113, R21, R20, R114 ;  /* 0x000000141571723e */ /* 0x000fe40004807072 */
[----:B------:R-:W-:Y:S02]  /*6520*/  F2FP.SATFINITE.E4M3.F32.PACK_AB_MERGE_C R114, R25, R24, R116 ;  /* 0x000000181972723e */ /* 0x000fe40004807074 */
[----:B------:R-:W-:Y:S02]  /*6530*/  F2FP.SATFINITE.E4M3.F32.PACK_AB_MERGE_C R115, R29, R28, R117 ;  /* 0x0000001c1d73723e */ /* 0x000fe40004807075 */
[----:B------:R-:W-:Y:S03]  /*6540*/  IADD3 R116, PT, PT, R44, 0x1, RZ ;  /* 0x000000012c747810 */ /* 0x000fe60007ffe0ff */
[----:B------:R1:W-:Y:S01]  /*6550*/  STS.128 [R102+0x1010], R112 ;  /* 0x0010107066007388 */ /* 0x0003e20000000c00 */
[----:B------:R-:W-:Y:S01]  /*6560*/  @!PT LDS RZ, [RZ] ;  /* 0x00000000fffff984 */ /* 0x000fe20000000800 */
[----:B------:R-:W-:Y:S01]  /*6570*/  @!PT LDS RZ, [RZ] ;  /* 0x00000000fffff984 */ /* 0x000fe20000000800 */
[----:B------:R-:W-:Y:S01]  /*6580*/  @!PT LDS RZ, [RZ] ;  /* 0x00000000fffff984 */ /* 0x000fe20000000800 */
[----:B------:R-:W-:Y:S01]  /*6590*/  @!PT LDS RZ, [RZ] ;  /* 0x00000000fffff984 */ /* 0x000fe20000000800 */
[----:B------:R3:W-:Y:S07]  /*65a0*/  MEMBAR.ALL.CTA ;  /* 0x0000000000007992 */ /* 0x0007ee0000008000 */
[----:B---3--:R-:W3:Y:S02]  /*65b0*/  FENCE.VIEW.ASYNC.S ;  /* 0x00000000000073c6 */ /* 0x008ee40000000000 */
[----:B---3--:R-:W-:Y:S06]  /*65c0*/  BAR.SYNC.DEFER_BLOCKING 0x1, 0x80 ;  /* 0x0042000000007b1d */ /* 0x008fec0000010000 */
[----:B------:R-:W-:Y:S05]  /*65d0*/  @P0 BRA `(.L_x_103) ;  /* 0x0000000000340947 */ /* 0x000fea0003800000 */
[----:B------:R-:W-:Y:S01]  /*65e0*/  UIADD3 UR12, UPT, UPT, UR43, 0x1200, URZ ;  /* 0x000012002b0c7890 */ /* 0x000fe2000fffe0ff */
[----:B------:R-:W-:Y:S01]  /*65f0*/  R2UR UR9, R91 ;  /* 0x000000005b0972ca */ /* 0x000fe200000e0000 */
[----:B------:R-:W-:Y:S01]  /*6600*/  UIADD3 UR10, UP0, UPT, UR46, 0x680, URZ ;  /* 0x000006802e0a7890 */ /* 0x000fe2000ff1e0ff */
[----:B------:R-:W-:Y:S01]  /*6610*/  R2UR UR8, R97 ;  /* 0x00000000610872ca */ /* 0x000fe200000e0000 */
[----:B------:R-:W-:Y:S02]  /*6620*/  UMOV UR7, UR36 ;  /* 0x0000002400077c82 */ /* 0x000fe40008000000 */
[----:B------:R-:W-:Y:S01]  /*6630*/  IMAD.U32 R109, RZ, RZ, UR12 ;  /* 0x0000000cff6d7e24 */ /* 0x000fe2000f8e00ff */
[----:B------:R-:W-:Y:S04]  /*6640*/  UIADD3.X UR11, UPT, UPT, URZ, UR47, URZ, UP0, !UPT ;  /* 0x0000002fff0b7290 */ /* 0x000fe800087fe4ff */
[----:B------:R-:W-:Y:S03]  /*6650*/  R2UR UR4, R109 ;  /* 0x000000006d0472ca */ /* 0x000fe600000e0000 */
[----:B------:R-:W-:Y:S02]  /*6660*/  USHF.L.U32 UR5, UR9, 0x6, URZ ;  /* 0x0000000609057899 */ /* 0x000fe400080006ff */
[----:B------:R-:W-:Y:S09]  /*6670*/  USHF.L.U32 UR6, UR8, 0x6, URZ ;  /* 0x0000000608067899 */ /* 0x000ff200080006ff */
[----:B------:R3:W-:Y:S01]  /*6680*/  UTMASTG.3D [UR4], [UR10] ;  /* 0x000000040a0073b5 */ /* 0x0007e20008010000 */
[----:B------:R0:W-:Y:S01]  /*6690*/  UTMACMDFLUSH ;  /* 0x00000000000079b7 */ /* 0x0001e20000000000 */
[----:B---3--:R-:W-:Y:S04]  /*66a0*/  DEPBAR.LE SB0, 0x0 ;  /* 0x000080000000791a */ /* 0x008fe80000000000 */
.L_x_103:
[----:B------:R-:W-:Y:S05]  /*66b0*/  BSYNC.RECONVERGENT B0 ;  /* 0x0000000000007941 */ /* 0x000fea0003800200 */
.L_x_102:
[----:B------:R-:W-:Y:S01]  /*66c0*/  BAR.SYNC.DEFER_BLOCKING 0x1, 0x80 ;  /* 0x0042000000007b1d */ /* 0x000fe20000010000 */
[----:B------:R-:W-:Y:S01]  /*66d0*/  ISETP.NE.AND P2, PT, R110, RZ, PT ;  /* 0x000000ff6e00720c */ /* 0x000fe20003f45270 */
[----:B------:R-:W-:Y:S01]  /*66e0*/  IMAD.IADD R91, R43, 0x1, R79 ;  /* 0x000000012b5b7824 */ /* 0x000fe200078e024f */
[----:B------:R-:W-:Y:S01]  /*66f0*/  ISETP.NE.AND P0, PT, R111, 0x2, PT ;  /* 0x000000026f00780c */ /* 0x000fe20003f05270 */
[----:B------:R-:W-:Y:S01]  /*6700*/  IMAD.IADD R97, R45, 0x1, R90 ;  /* 0x000000012d617824 */ /* 0x000fe200078e025a */
[----:B------:R-:W-:Y:S02]  /*6710*/  ISETP.NE.AND P1, PT, R116, 0x4, PT ;  /* 0x000000047400780c */ /* 0x000fe40003f25270 */
[----:B------:R-:W-:Y:S02]  /*6720*/  SEL R0, RZ, 0x1, P0 ;  /* 0x00000001ff007807 */ /* 0x000fe40000000000 */
[----:B------:R-:W-:Y:S02]  /*6730*/  SEL R3, RZ, 0x1, P1 ;  /* 0x00000001ff037807 */ /* 0x000fe40000800000 */
[----:B------:R-:W-:Y:S02]  /*6740*/  LOP3.LUT R107, R107, R0, RZ, 0x3c, !PT ;  /* 0x000000006b6b7212 */ /* 0x000fe400078e3cff */
[----:B------:R-:W-:Y:S02]  /*6750*/  LOP3.LUT R108, R108, R3, RZ, 0x3c, !PT ;  /* 0x000000036c6c7212 */ /* 0x000fe400078e3cff */
[----:B------:R-:W-:Y:S02]  /*6760*/  @P2 R2UR UR36, R105 ;  /* 0x00000000692422ca */ /* 0x000fe400000e0000 */
[----:B------:R-:W-:Y:S02]  /*6770*/  SEL R111, R111, RZ, P0 ;  /* 0x000000ff6f6f7207 */ /* 0x000fe40000000000 */
[----:B------:R-:W-:Y:S01]  /*6780*/  SEL R44, R116, RZ, P1 ;  /* 0x000000ff742c7207 */ /* 0x000fe20000800000 */
[----:B------:R-:W-:Y:S10]  /*6790*/  @P2 BRA `(.L_x_104) ;  /* 0xffffffe400842947 */ /* 0x000ff4000383ffff */
[----:B------:R-:W-:Y:S05]  /*67a0*/  EXIT ;  /* 0x000000000000794d */ /* 0x000fea0003800000 */
.L_x_20:
[----:B--2---:R2:W1:Y:S02]  /*67b0*/  SYNCS.PHASECHK.TRANS64.TRYWAIT P0, [R3+URZ+0x160], R2 ;  /* 0x00016002030075a7 */ /* 0x00446400080011ff */
[----:B-1----:R-:W-:Y:S05]  /*67c0*/  @!P0 NANOSLEEP.SYNCS 0x989680 ;  /* 0x009896800000895d */ /* 0x002fea0003900000 */
[----:B------:R-:W1:Y:S02]  /*67d0*/  @!P0 SYNCS.PHASECHK.TRANS64 P0, [R3+URZ+0x160], R2 ;  /* 0x00016002030085a7 */ /* 0x000e6400080010ff */
[----:B-1----:R-:W-:Y:S05]  /*67e0*/  @!P0 BRA `(.L_x_20) ;  /* 0xfffffffc00f08947 */ /* 0x002fea000383ffff */
[----:B------:R-:W-:Y:S05]  /*67f0*/  BRA `(.L_x_105) ;  /* 0xffffffac00b47947 */ /* 0x000fea000383ffff */
.L_x_23:
[----:B-1----:R-:W-:-:S07]  /*6800*/  MOV R2, UR33 ;  /* 0x0000002100027c02 */ /* 0x002fce0008000f00 */
.L_x_106:
[----:B-1----:R1:W2:Y:S02]  /*6810*/  SYNCS.PHASECHK.TRANS64.TRYWAIT P0, [R2+URZ+0x68], R5 ;  /* 0x00006805020075a7 */ /* 0x0022a400080011ff */
[----:B--2---:R-:W-:Y:S05]  /*6820*/  @!P0 NANOSLEEP.SYNCS 0x989680 ;  /* 0x009896800000895d */ /* 0x004fea0003900000 */
[----:B------:R-:W2:Y:S02]  /*6830*/  @!P0 SYNCS.PHASECHK.TRANS64 P0, [R2+URZ+0x68], R5 ;  /* 0x00006805020085a7 */ /* 0x000ea400080010ff */
[----:B--2---:R-:W-:Y:S05]  /*6840*/  @!P0 BRA `(.L_x_106) ;  /* 0xfffffffc00f08947 */ /* 0x004fea000383ffff */
[----:B------:R-:W-:Y:S05]  /*6850*/  BRA `(.L_x_22) ;  /* 0xffffffb000047947 */ /* 0x000fea000383ffff */
.L_x_29:
[----:B-1----:R-:W-:-:S07]  /*6860*/  MOV R2, UR17 ;  /* 0x0000001100027c02 */ /* 0x002fce0008000f00 */
.L_x_107:
[----:B-1----:R1:W2:Y:S02]  /*6870*/  SYNCS.PHASECHK.TRANS64.TRYWAIT P0, [R2+URZ+0x68], R5 ;  /* 0x00006805020075a7 */ /* 0x0022a400080011ff */
[----:B--2---:R-:W-:Y:S05]  /*6880*/  @!P0 NANOSLEEP.SYNCS 0x989680 ;  /* 0x009896800000895d */ /* 0x004fea0003900000 */
[----:B------:R-:W2:Y:S02]  /*6890*/  @!P0 SYNCS.PHASECHK.TRANS64 P0, [R2+URZ+0x68], R5 ;  /* 0x00006805020085a7 */ /* 0x000ea400080010ff */
[----:B--2---:R-:W-:Y:S05]  /*68a0*/  @!P0 BRA `(.L_x_107) ;  /* 0xfffffffc00f08947 */ /* 0x004fea000383ffff */
[----:B------:R-:W-:Y:S05]  /*68b0*/  BRA `(.L_x_28) ;  /* 0xffffffb000a87947 */ /* 0x000fea000383ffff */
.L_x_33:
[----:B-1----:R1:W2:Y:S02]  /*68c0*/  SYNCS.PHASECHK.TRANS64.TRYWAIT P0, [R2+URZ+0xf0], R3 ;  /* 0x0000f003020075a7 */ /* 0x0022a400080011ff */
[----:B--2---:R-:W-:Y:S05]  /*68d0*/  @!P0 NANOSLEEP.SYNCS 0x989680 ;  /* 0x009896800000895d */ /* 0x004fea0003900000 */
[----:B------:R-:W2:Y:S02]  /*68e0*/  @!P0 SYNCS.PHASECHK.TRANS64 P0, [R2+URZ+0xf0], R3 ;  /* 0x0000f003020085a7 */ /* 0x000ea400080010ff */
[----:B--2---:R-:W-:Y:S05]  /*68f0*/  @!P0 BRA `(.L_x_33) ;  /* 0xfffffffc00f08947 */ /* 0x004fea000383ffff */
[----:B------:R-:W-:Y:S05]  /*6900*/  BRA `(.L_x_108) ;  /* 0xffffffb400347947 */ /* 0x000fea000383ffff */
.L_x_37:
[----:B----4-:R-:W-:-:S07]  /*6910*/  MOV R0, UR5 ;  /* 0x0000000500007c02 */ /* 0x010fce0008000f00 */
.L_x_109:
[----:B-1----:R1:W2:Y:S02]  /*6920*/  SYNCS.PHASECHK.TRANS64.TRYWAIT P0, [R0+URZ], R3 ;  /* 0x00000003000075a7 */ /* 0x0022a400080011ff */
[----:B--2---:R-:W-:Y:S05]  /*6930*/  @!P0 NANOSLEEP.SYNCS 0x989680 ;  /* 0x009896800000895d */ /* 0x004fea0003900000 */
[----:B------:R-:W2:Y:S02]  /*6940*/  @!P0 SYNCS.PHASECHK.TRANS64 P0, [R0+URZ], R3 ;  /* 0x00000003000085a7 */ /* 0x000ea400080010ff */
[----:B--2---:R-:W-:Y:S05]  /*6950*/  @!P0 BRA `(.L_x_109) ;  /* 0xfffffffc00f08947 */ /* 0x004fea000383ffff */
[----:B------:R-:W-:Y:S05]  /*6960*/  BRA `(.L_x_110) ;  /* 0xffffffb800a47947 */ /* 0x000fea000383ffff */
.L_x_38:
[----:B----4-:R-:W-:-:S07]  /*6970*/  MOV R0, UR5 ;  /* 0x0000000500007c02 */ /* 0x010fce0008000f00 */
.L_x_111:
[----:B-1----:R1:W2:Y:S02]  /*6980*/  SYNCS.PHASECHK.TRANS64.TRYWAIT P0, [R0+URZ], R3 ;  /* 0x00000003000075a7 */ /* 0x0022a400080011ff */
[----:B--2---:R-:W-:Y:S05]  /*6990*/  @!P0 NANOSLEEP.SYNCS 0x989680 ;  /* 0x009896800000895d */ /* 0x004fea0003900000 */
[----:B------:R-:W2:Y:S02]  /*69a0*/  @!P0 SYNCS.PHASECHK.TRANS64 P0, [R0+URZ], R3 ;  /* 0x00000003000085a7 */ /* 0x000ea400080010ff */
[----:B--2---:R-:W-:Y:S05]  /*69b0*/  @!P0 BRA `(.L_x_111) ;  /* 0xfffffffc00f08947 */ /* 0x004fea000383ffff */
[----:B------:R-:W-:Y:S05]  /*69c0*/  BRA `(.L_x_112) ;  /* 0xffffffb800b07947 */ /* 0x000fea000383ffff */
.L_x_39:
[----:B----4-:R-:W-:-:S07]  /*69d0*/  MOV R0, UR5 ;  /* 0x0000000500007c02 */ /* 0x010fce0008000f00 */
.L_x_113:
[----:B-1----:R1:W2:Y:S02]  /*69e0*/  SYNCS.PHASECHK.TRANS64.TRYWAIT P0, [R0+URZ], R3 ;  /* 0x00000003000075a7 */ /* 0x0022a400080011ff */
[----:B--2---:R-:W-:Y:S05]  /*69f0*/  @!P0 NANOSLEEP.SYNCS 0x989680 ;  /* 0x009896800000895d */ /* 0x004fea0003900000 */
[----:B------:R-:W2:Y:S02]  /*6a00*/  @!P0 SYNCS.PHASECHK.TRANS64 P0, [R0+URZ], R3 ;  /* 0x00000003000085a7 */ /* 0x000ea400080010ff */
[----:B--2---:R-:W-:Y:S05]  /*6a10*/  @!P0 BRA `(.L_x_113) ;  /* 0xfffffffc00f08947 */ /* 0x004fea000383ffff */
[----:B------:R-:W-:Y:S05]  /*6a20*/  BRA `(.L_x_114) ;  /* 0xffffffb800bc7947 */ /* 0x000fea000383ffff */
.L_x_40:
[----:B----4-:R-:W-:-:S07]  /*6a30*/  MOV R0, UR5 ;  /* 0x0000000500007c02 */ /* 0x010fce0008000f00 */
.L_x_115:
[----:B-1----:R1:W2:Y:S02]  /*6a40*/  SYNCS.PHASECHK.TRANS64.TRYWAIT P0, [R0+URZ], R3 ;  /* 0x00000003000075a7 */ /* 0x0022a400080011ff */
[----:B--2---:R-:W-:Y:S05]  /*6a50*/  @!P0 NANOSLEEP.SYNCS 0x989680 ;  /* 0x009896800000895d */ /* 0x004fea0003900000 */
[----:B------:R-:W2:Y:S02]  /*6a60*/  @!P0 SYNCS.PHASECHK.TRANS64 P0, [R0+URZ], R3 ;  /* 0x00000003000085a7 */ /* 0x000ea400080010ff */
[----:B--2---:R-:W-:Y:S05]  /*6a70*/  @!P0 BRA `(.L_x_115) ;  /* 0xfffffffc00f08947 */ /* 0x004fea000383ffff */
[----:B------:R-:W-:Y:S05]  /*6a80*/  BRA `(.L_x_116) ;  /* 0xffffffb800c87947 */ /* 0x000fea000383ffff */
.L_x_41:
[----:B----4-:R-:W-:-:S07]  /*6a90*/  MOV R0, UR5 ;  /* 0x0000000500007c02 */ /* 0x010fce0008000f00 */
.L_x_117:
[----:B-1----:R1:W2:Y:S02]  /*6aa0*/  SYNCS.PHASECHK.TRANS64.TRYWAIT P0, [R0+URZ], R3 ;  /* 0x00000003000075a7 */ /* 0x0022a400080011ff */
[----:B--2---:R-:W-:Y:S05]  /*6ab0*/  @!P0 NANOSLEEP.SYNCS 0x989680 ;  /* 0x009896800000895d */ /* 0x004fea0003900000 */
[----:B------:R-:W2:Y:S02]  /*6ac0*/  @!P0 SYNCS.PHASECHK.TRANS64 P0, [R0+URZ], R3 ;  /* 0x00000003000085a7 */ /* 0x000ea400080010ff */
[----:B--2---:R-:W-:Y:S05]  /*6ad0*/  @!P0 BRA `(.L_x_117) ;  /* 0xfffffffc00f08947 */ /* 0x004fea000383ffff */
[----:B------:R-:W-:Y:S05]  /*6ae0*/  BRA `(.L_x_118) ;  /* 0xffffffb800d47947 */ /* 0x000fea000383ffff */
.L_x_42:
[----:B----4-:R-:W-:-:S07]  /*6af0*/  MOV R0, UR5 ;  /* 0x0000000500007c02 */ /* 0x010fce0008000f00 */
.L_x_119:
[----:B-1----:R1:W2:Y:S02]  /*6b00*/  SYNCS.PHASECHK.TRANS64.TRYWAIT P0, [R0+URZ], R3 ;  /* 0x00000003000075a7 */ /* 0x0022a400080011ff */
[----:B--2---:R-:W-:Y:S05]  /*6b10*/  @!P0 NANOSLEEP.SYNCS 0x989680 ;  /* 0x009896800000895d */ /* 0x004fea0003900000 */
[----:B------:R-:W2:Y:S02]  /*6b20*/  @!P0 SYNCS.PHASECHK.TRANS64 P0, [R0+URZ], R3 ;  /* 0x00000003000085a7 */ /* 0x000ea400080010ff */
[----:B--2---:R-:W-:Y:S05]  /*6b30*/  @!P0 BRA `(.L_x_119) ;  /* 0xfffffffc00f08947 */ /* 0x004fea000383ffff */
[----:B------:R-:W-:Y:S05]  /*6b40*/  BRA `(.L_x_120) ;  /* 0xffffffb800e07947 */ /* 0x000fea000383ffff */
.L_x_43:
[----:B----4-:R-:W-:-:S07]  /*6b50*/  MOV R0, UR5 ;  /* 0x0000000500007c02 */ /* 0x010fce0008000f00 */
.L_x_121:
[----:B-1----:R1:W2:Y:S02]  /*6b60*/  SYNCS.PHASECHK.TRANS64.TRYWAIT P0, [R0+URZ], R3 ;  /* 0x00000003000075a7 */ /* 0x0022a400080011ff */
[----:B--2---:R-:W-:Y:S05]  /*6b70*/  @!P0 NANOSLEEP.SYNCS 0x989680 ;  /* 0x009896800000895d */ /* 0x004fea0003900000 */
[----:B------:R-:W2:Y:S02]  /*6b80*/  @!P0 SYNCS.PHASECHK.TRANS64 P0, [R0+URZ], R3 ;  /* 0x00000003000085a7 */ /* 0x000ea400080010ff */
[----:B--2---:R-:W-:Y:S05]  /*6b90*/  @!P0 BRA `(.L_x_121) ;  /* 0xfffffffc00f08947 */ /* 0x004fea000383ffff */
[----:B------:R-:W-:Y:S05]  /*6ba0*/  BRA `(.L_x_122) ;  /* 0xffffffb800ec7947 */ /* 0x000fea000383ffff */
.L_x_44:
[----:B----4-:R-:W-:-:S07]  /*6bb0*/  MOV R0, UR5 ;  /* 0x0000000500007c02 */ /* 0x010fce0008000f00 */
.L_x_123:
[----:B-1----:R1:W2:Y:S02]  /*6bc0*/  SYNCS.PHASECHK.TRANS64.TRYWAIT P0, [R0+URZ], R3 ;  /* 0x00000003000075a7 */ /* 0x0022a400080011ff */
[----:B--2---:R-:W-:Y:S05]  /*6bd0*/  @!P0 NANOSLEEP.SYNCS 0x989680 ;  /* 0x009896800000895d */ /* 0x004fea0003900000 */
[----:B------:R-:W2:Y:S02]  /*6be0*/  @!P0 SYNCS.PHASECHK.TRANS64 P0, [R0+URZ], R3 ;  /* 0x00000003000085a7 */ /* 0x000ea400080010ff */
[----:B--2---:R-:W-:Y:S05]  /*6bf0*/  @!P0 BRA `(.L_x_123) ;  /* 0xfffffffc00f08947 */ /* 0x004fea000383ffff */
[----:B------:R-:W-:Y:S05]  /*6c00*/  BRA `(.L_x_124) ;  /* 0xffffffb800f87947 */ /* 0x000fea000383ffff */
.L_x_45:
[----:B----4-:R-:W-:-:S07]  /*6c10*/  MOV R0, UR5 ;  /* 0x0000000500007c02 */ /* 0x010fce0008000f00 */
.L_x_125:
[----:B-1----:R1:W2:Y:S02]  /*6c20*/  SYNCS.PHASECHK.TRANS64.TRYWAIT P0, [R0+URZ], R3 ;  /* 0x00000003000075a7 */ /* 0x0022a400080011ff */
[----:B--2---:R-:W-:Y:S05]  /*6c30*/  @!P0 NANOSLEEP.SYNCS 0x989680 ;  /* 0x009896800000895d */ /* 0x004fea0003900000 */
[----:B------:R-:W2:Y:S02]  /*6c40*/  @!P0 SYNCS.PHASECHK.TRANS64 P0, [R0+URZ], R3 ;  /* 0x00000003000085a7 */ /* 0x000ea400080010ff */
[----:B--2---:R-:W-:Y:S05]  /*6c50*/  @!P0 BRA `(.L_x_125) ;  /* 0xfffffffc00f08947 */ /* 0x004fea000383ffff */
[----:B------:R-:W-:Y:S05]  /*6c60*/  BRA `(.L_x_126) ;  /* 0xffffffbc00047947 */ /* 0x000fea000383ffff */
.L_x_46:
[----:B----4-:R-:W-:-:S07]  /*6c70*/  MOV R0, UR5 ;  /* 0x0000000500007c02 */ /* 0x010fce0008000f00 */
.L_x_127:
[----:B-1----:R1:W2:Y:S02]  /*6c80*/  SYNCS.PHASECHK.TRANS64.TRYWAIT P0, [R0+URZ], R3 ;  /* 0x00000003000075a7 */ /* 0x0022a400080011ff */
[----:B--2---:R-:W-:Y:S05]  /*6c90*/  @!P0 NANOSLEEP.SYNCS 0x989680 ;  /* 0x009896800000895d */ /* 0x004fea0003900000 */
[----:B------:R-:W2:Y:S02]  /*6ca0*/  @!P0 SYNCS.PHASECHK.TRANS64 P0, [R0+URZ], R3 ;  /* 0x00000003000085a7 */ /* 0x000ea400080010ff */
[----:B--2---:R-:W-:Y:S05]  /*6cb0*/  @!P0 BRA `(.L_x_127) ;  /* 0xfffffffc00f08947 */ /* 0x004fea000383ffff */
[----:B------:R-:W-:Y:S05]  /*6cc0*/  BRA `(.L_x_128) ;  /* 0xffffffbc00107947 */ /* 0x000fea000383ffff */
.L_x_47:
[----:B----4-:R-:W-:-:S07]  /*6cd0*/  MOV R0, UR5 ;  /* 0x0000000500007c02 */ /* 0x010fce0008000f00 */
.L_x_129:
[----:B-1----:R1:W2:Y:S02]  /*6ce0*/  SYNCS.PHASECHK.TRANS64.TRYWAIT P0, [R0+URZ], R3 ;  /* 0x00000003000075a7 */ /* 0x0022a400080011ff */
[----:B--2---:R-:W-:Y:S05]  /*6cf0*/  @!P0 NANOSLEEP.SYNCS 0x989680 ;  /* 0x009896800000895d */ /* 0x004fea0003900000 */
[----:B------:R-:W2:Y:S02]  /*6d00*/  @!P0 SYNCS.PHASECHK.TRANS64 P0, [R0+URZ], R3 ;  /* 0x00000003000085a7 */ /* 0x000ea400080010ff */
[----:B--2---:R-:W-:Y:S05]  /*6d10*/  @!P0 BRA `(.L_x_129) ;  /* 0xfffffffc00f08947 */ /* 0x004fea000383ffff */
[----:B------:R-:W-:Y:S05]  /*6d20*/  BRA `(.L_x_130) ;  /* 0xffffffbc001c7947 */ /* 0x000fea000383ffff */
.L_x_48:
[----:B----4-:R-:W-:-:S07]  /*6d30*/  MOV R0, UR5 ;  /* 0x0000000500007c02 */ /* 0x010fce0008000f00 */
.L_x_131:
[----:B-1----:R1:W2:Y:S02]  /*6d40*/  SYNCS.PHASECHK.TRANS64.TRYWAIT P0, [R0+URZ], R3 ;  /* 0x00000003000075a7 */ /* 0x0022a400080011ff */
[----:B--2---:R-:W-:Y:S05]  /*6d50*/  @!P0 NANOSLEEP.SYNCS 0x989680 ;  /* 0x009896800000895d */ /* 0x004fea0003900000 */
[----:B------:R-:W2:Y:S02]  /*6d60*/  @!P0 SYNCS.PHASECHK.TRANS64 P0, [R0+URZ], R3 ;  /* 0x00000003000085a7 */ /* 0x000ea400080010ff */
[----:B--2---:R-:W-:Y:S05]  /*6d70*/  @!P0 BRA `(.L_x_131) ;  /* 0xfffffffc00f08947 */ /* 0x004fea000383ffff */
[----:B------:R-:W-:Y:S05]  /*6d80*/  BRA `(.L_x_132) ;  /* 0xffffffbc00287947 */ /* 0x000fea000383ffff */
.L_x_51:
[----:B-1----:R1:W2:Y:S02]  /*6d90*/  SYNCS.PHASECHK.TRANS64.TRYWAIT P0, [R0+URZ+0x150], R5 ;  /* 0x00015005000075a7 */ /* 0x0022a400080011ff */
[----:B--2---:R-:W-:Y:S05]  /*6da0*/  @!P0 NANOSLEEP.SYNCS 0x989680 ;  /* 0x009896800000895d */ /* 0x004fea0003900000 */
[----:B------:R-:W2:Y:S02]  /*6db0*/  @!P0 SYNCS.PHASECHK.TRANS64 P0, [R0+URZ+0x150], R5 ;  /* 0x00015005000085a7 */ /* 0x000ea400080010ff */
[----:B--2---:R-:W-:Y:S05]  /*6dc0*/  @!P0 BRA `(.L_x_51) ;  /* 0xfffffffc00f08947 */ /* 0x004fea000383ffff */
[----:B------:R-:W-:Y:S05]  /*6dd0*/  BRA `(.L_x_133) ;  /* 0xffffffbc00847947 */ /* 0x000fea000383ffff */
.L_x_52:
[----:B------:R-:W-:-:S07]  /*6de0*/  MOV R0, UR5 ;  /* 0x0000000500007c02 */ /* 0x000fce0008000f00 */
.L_x_134:
[----:B-1----:R1:W2:Y:S02]  /*6df0*/  SYNCS.PHASECHK.TRANS64.TRYWAIT P0, [R0+URZ+0x100], R5 ;  /* 0x00010005000075a7 */ /* 0x0022a400080011ff */
[----:B--2---:R-:W-:Y:S05]  /*6e00*/  @!P0 NANOSLEEP.SYNCS 0x989680 ;  /* 0x009896800000895d */ /* 0x004fea0003900000 */
[----:B------:R-:W2:Y:S02]  /*6e10*/  @!P0 SYNCS.PHASECHK.TRANS64 P0, [R0+URZ+0x100], R5 ;  /* 0x00010005000085a7 */ /* 0x000ea400080010ff */
[----:B--2---:R-:W-:Y:S05]  /*6e20*/  @!P0 BRA `(.L_x_134) ;  /* 0xfffffffc00f08947 */ /* 0x004fea000383ffff */
[----:B------:R-:W-:Y:S05]  /*6e30*/  BRA `(.L_x_135) ;  /* 0xffffffbc00947947 */ /* 0x000fea000383ffff */
.L_x_53:
[----:B-1----:R1:W2:Y:S02]  /*6e40*/  SYNCS.PHASECHK.TRANS64.TRYWAIT P1, [R0+URZ+0xf0], R5 ;  /* 0x0000f005000075a7 */ /* 0x0022a400080211ff */
[----:B--2---:R-:W-:Y:S05]  /*6e50*/  @!P1 NANOSLEEP.SYNCS 0x989680 ;  /* 0x009896800000995d */ /* 0x004fea0003900000 */
[----:B------:R-:W2:Y:S02]  /*6e60*/  @!P1 SYNCS.PHASECHK.TRANS64 P1, [R0+URZ+0xf0], R5 ;  /* 0x0000f005000095a7 */ /* 0x000ea400080210ff */
[----:B--2---:R-:W-:Y:S05]  /*6e70*/  @!P1 BRA `(.L_x_53) ;  /* 0xfffffffc00f09947 */ /* 0x004fea000383ffff */
[----:B------:R-:W-:Y:S05]  /*6e80*/  BRA `(.L_x_136) ;  /* 0xffffffbc00c47947 */ /* 0x000fea000383ffff */
.L_x_56:
[----:B------:R-:W-:-:S07]  /*6e90*/  MOV R0, UR5 ;  /* 0x0000000500007c02 */ /* 0x000fce0008000f00 */
.L_x_137:
[----:B-1----:R1:W2:Y:S02]  /*6ea0*/  SYNCS.PHASECHK.TRANS64.TRYWAIT P0, [R0+URZ+0x100], R3 ;  /* 0x00010003000075a7 */ /* 0x0022a400080011ff */
[----:B--2---:R-:W-:Y:S05]  /*6eb0*/  @!P0 NANOSLEEP.SYNCS 0x989680 ;  /* 0x009896800000895d */ /* 0x004fea0003900000 */
[----:B------:R-:W2:Y:S02]  /*6ec0*/  @!P0 SYNCS.PHASECHK.TRANS64 P0, [R0+URZ+0x100], R3 ;  /* 0x00010003000085a7 */ /* 0x000ea400080010ff */
[----:B--2---:R-:W-:Y:S05]  /*6ed0*/  @!P0 BRA `(.L_x_137) ;  /* 0xfffffffc00f08947 */ /* 0x004fea000383ffff */
[----:B------:R-:W-:Y:S05]  /*6ee0*/  BRA `(.L_x_55) ;  /* 0xffffffc000187947 */ /* 0x000fea000383ffff */
.L_x_63:
[----:B-1----:R1:W2:Y:S02]  /*6ef0*/  SYNCS.PHASECHK.TRANS64.TRYWAIT P1, [R0+URZ+0xf0], R5 ;  /* 0x0000f005000075a7 */ /* 0x0022a400080211ff */
[----:B--2---:R-:W-:Y:S05]  /*6f00*/  @!P1 NANOSLEEP.SYNCS 0x989680 ;  /* 0x009896800000995d */ /* 0x004fea0003900000 */
[----:B------:R-:W2:Y:S02]  /*6f10*/  @!P1 SYNCS.PHASECHK.TRANS64 P1, [R0+URZ+0xf0], R5 ;  /* 0x0000f005000095a7 */ /* 0x000ea400080210ff */
[----:B--2---:R-:W-:Y:S05]  /*6f20*/  @!P1 BRA `(.L_x_63) ;  /* 0xfffffffc00f09947 */ /* 0x004fea000383ffff */
[----:B------:R-:W-:Y:S05]  /*6f30*/  BRA `(.L_x_138) ;  /* 0xffffffc400847947 */ /* 0x000fea000383ffff */
.L_x_64:
[----:B------:R-:W-:-:S07]  /*6f40*/  MOV R3, UR7 ;  /* 0x0000000700037c02 */ /* 0x000fce0008000f00 */
.L_x_139:
[----:B-1----:R1:W2:Y:S02]  /*6f50*/  SYNCS.PHASECHK.TRANS64.TRYWAIT P0, [R3+URZ+0x130], R0 ;  /* 0x00013000030075a7 */ /* 0x0022a400080011ff */
[----:B--2---:R-:W-:Y:S05]  /*6f60*/  @!P0 NANOSLEEP.SYNCS 0x989680 ;  /* 0x009896800000895d */ /* 0x004fea0003900000 */
[----:B------:R-:W2:Y:S02]  /*6f70*/  @!P0 SYNCS.PHASECHK.TRANS64 P0, [R3+URZ+0x130], R0 ;  /* 0x00013000030085a7 */ /* 0x000ea400080010ff */
[----:B--2---:R-:W-:Y:S05]  /*6f80*/  @!P0 BRA `(.L_x_139) ;  /* 0xfffffffc00f08947 */ /* 0x004fea000383ffff */
[----:B------:R-:W-:Y:S05]  /*6f90*/  BRA `(.L_x_140) ;  /* 0xffffffc400d47947 */ /* 0x000fea000383ffff */
.L_x_67:
[----:B------:R-:W-:Y:S07]  /*6fa0*/  MOV R0, UR6 ;  /* 0x0000000600007c02 */ /* 0x000fee0008000f00 */
.L_x_141:
[----:B-1----:R1:W2:Y:S02]  /*6fb0*/  SYNCS.PHASECHK.TRANS64.TRYWAIT P0, [R0+URZ], R3 ;  /* 0x00000003000075a7 */ /* 0x0022a400080011ff */
[----:B--2---:R-:W-:Y:S05]  /*6fc0*/  @!P0 NANOSLEEP.SYNCS 0x989680 ;  /* 0x009896800000895d */ /* 0x004fea0003900000 */
[----:B------:R-:W2:Y:S02]  /*6fd0*/  @!P0 SYNCS.PHASECHK.TRANS64 P0, [R0+URZ], R3 ;  /* 0x00000003000085a7 */ /* 0x000ea400080010ff */
[----:B--2---:R-:W-:Y:S05]  /*6fe0*/  @!P0 BRA `(.L_x_141) ;  /* 0xfffffffc00f08947 */ /* 0x004fea000383ffff */
[----:B------:R-:W-:Y:S05]  /*6ff0*/  BRA `(.L_x_66) ;  /* 0xffffffc400f07947 */ /* 0x000fea000383ffff */
.L_x_70:
[----:B------:R-:W-:-:S07]  /*7000*/  MOV R0, UR6 ;  /* 0x0000000600007c02 */ /* 0x000fce0008000f00 */
.L_x_142:
[----:B--2---:R2:W4:Y:S02]  /*7010*/  SYNCS.PHASECHK.TRANS64.TRYWAIT P0, [R0+URZ], R3 ;  /* 0x00000003000075a7 */ /* 0x00452400080011ff */
[----:B----4-:R-:W-:Y:S05]  /*7020*/  @!P0 NANOSLEEP.SYNCS 0x989680 ;  /* 0x009896800000895d */ /* 0x010fea0003900000 */
[----:B------:R-:W4:Y:S02]  /*7030*/  @!P0 SYNCS.PHASECHK.TRANS64 P0, [R0+URZ], R3 ;  /* 0x00000003000085a7 */ /* 0x000f2400080010ff */
[----:B----4-:R-:W-:Y:S05]  /*7040*/  @!P0 BRA `(.L_x_142) ;  /* 0xfffffffc00f08947 */ /* 0x010fea000383ffff */
[----:B------:R-:W-:Y:S05]  /*7050*/  BRA `(.L_x_143) ;  /* 0xffffffc800cc7947 */ /* 0x000fea000383ffff */
.L_x_71:
[----:B------:R-:W-:-:S07]  /*7060*/  MOV R0, UR6 ;  /* 0x0000000600007c02 */ /* 0x000fce0008000f00 */
.L_x_144:
[----:B-1----:R1:W2:Y:S02]  /*7070*/  SYNCS.PHASECHK.TRANS64.TRYWAIT P0, [R0+URZ], R3 ;  /* 0x00000003000075a7 */ /* 0x0022a400080011ff */
[----:B--2---:R-:W-:Y:S05]  /*7080*/  @!P0 NANOSLEEP.SYNCS 0x989680 ;  /* 0x009896800000895d */ /* 0x004fea0003900000 */
[----:B------:R-:W2:Y:S02]  /*7090*/  @!P0 SYNCS.PHASECHK.TRANS64 P0, [R0+URZ], R3 ;  /* 0x00000003000085a7 */ /* 0x000ea400080010ff */
[----:B--2---:R-:W-:Y:S05]  /*70a0*/  @!P0 BRA `(.L_x_144) ;  /* 0xfffffffc00f08947 */ /* 0x004fea000383ffff */
[----:B------:R-:W-:Y:S05]  /*70b0*/  BRA `(.L_x_145) ;  /* 0xffffffc800d87947 */ /* 0x000fea000383ffff */
.L_x_72:
[----:B------:R-:W-:-:S07]  /*70c0*/  MOV R0, UR6 ;  /* 0x0000000600007c02 */ /* 0x000fce0008000f00 */
.L_x_146:
[----:B-1----:R1:W2:Y:S02]  /*70d0*/  SYNCS.PHASECHK.TRANS64.TRYWAIT P0, [R0+URZ], R3 ;  /* 0x00000003000075a7 */ /* 0x0022a400080011ff */
[----:B--2---:R-:W-:Y:S05]  /*70e0*/  @!P0 NANOSLEEP.SYNCS 0x989680 ;  /* 0x009896800000895d */ /* 0x004fea0003900000 */
[----:B------:R-:W2:Y:S02]  /*70f0*/  @!P0 SYNCS.PHASECHK.TRANS64 P0, [R0+URZ], R3 ;  /* 0x00000003000085a7 */ /* 0x000ea400080010ff */
[----:B--2---:R-:W-:Y:S05]  /*7100*/  @!P0 BRA `(.L_x_146) ;  /* 0xfffffffc00f08947 */ /* 0x004fea000383ffff */
[----:B------:R-:W-:Y:S05]  /*7110*/  BRA `(.L_x_147) ;  /* 0xffffffc800e47947 */ /* 0x000fea000383ffff */
.L_x_73:
[----:B------:R-:W-:-:S07]  /*7120*/  MOV R0, UR7 ;  /* 0x0000000700007c02 */ /* 0x000fce0008000f00 */
.L_x_148:
[----:B-1----:R1:W2:Y:S02]  /*7130*/  SYNCS.PHASECHK.TRANS64.TRYWAIT P0, [R0+URZ], R3 ;  /* 0x00000003000075a7 */ /* 0x0022a400080011ff */
[----:B--2---:R-:W-:Y:S05]  /*7140*/  @!P0 NANOSLEEP.SYNCS 0x989680 ;  /* 0x009896800000895d */ /* 0x004fea0003900000 */
[----:B------:R-:W2:Y:S02]  /*7150*/  @!P0 SYNCS.PHASECHK.TRANS64 P0, [R0+URZ], R3 ;  /* 0x00000003000085a7 */ /* 0x000ea400080010ff */
[----:B--2---:R-:W-:Y:S05]  /*7160*/  @!P0 BRA `(.L_x_148) ;  /* 0xfffffffc00f08947 */ /* 0x004fea000383ffff */
[----:B------:R-:W-:Y:S05]  /*7170*/  BRA `(.L_x_149) ;  /* 0xffffffc800f07947 */ /* 0x000fea000383ffff */
.L_x_78:
[----:B---3--:R3:W1:Y:S02]  /*7180*/  SYNCS.PHASECHK.TRANS64.TRYWAIT P0, [R0+URZ+0xf0], R3 ;  /* 0x0000f003000075a7 */ /* 0x00866400080011ff */
[----:B-1----:R-:W-:Y:S05]  /*7190*/  @!P0 NANOSLEEP.SYNCS 0x989680 ;  /* 0x009896800000895d */ /* 0x002fea0003900000 */
[----:B------:R-:W1:Y:S02]  /*71a0*/  @!P0 SYNCS.PHASECHK.TRANS64 P0, [R0+URZ+0xf0], R3 ;  /* 0x0000f003000085a7 */ /* 0x000e6400080010ff */
[----:B-1----:R-:W-:Y:S05]  /*71b0*/  @!P0 BRA `(.L_x_78) ;  /* 0xfffffffc00f08947 */ /* 0x002fea000383ffff */
[----:B------:R-:W-:Y:S05]  /*71c0*/  BRA `(.L_x_150) ;  /* 0xffffffcc00ec7947 */ /* 0x000fea000383ffff */
.L_x_81:
[----:B------:R-:W-:Y:S07]  /*71d0*/  MOV R0, UR6 ;  /* 0x0000000600007c02 */ /* 0x000fee0008000f00 */
.L_x_151:
[----:B-1----:R1:W3:Y:S02]  /*71e0*/  SYNCS.PHASECHK.TRANS64.TRYWAIT P0, [R0+URZ+0xe8], R3 ;  /* 0x0000e803000075a7 */ /* 0x0022e400080011ff */
[----:B---3--:R-:W-:Y:S05]  /*71f0*/  @!P0 NANOSLEEP.SYNCS 0x989680 ;  /* 0x009896800000895d */ /* 0x008fea0003900000 */
[----:B------:R-:W3:Y:S02]  /*7200*/  @!P0 SYNCS.PHASECHK.TRANS64 P0, [R0+URZ+0xe8], R3 ;  /* 0x0000e803000085a7 */ /* 0x000ee400080010ff */
[----:B---3--:R-:W-:Y:S05]  /*7210*/  @!P0 BRA `(.L_x_151) ;  /* 0xfffffffc00f08947 */ /* 0x008fea000383ffff */
[----:B------:R-:W-:Y:S05]  /*7220*/  BRA `(.L_x_80) ;  /* 0xffffffd000d87947 */ /* 0x000fea000383ffff */
.L_x_84:
[----:B------:R-:W-:Y:S07]  /*7230*/  MOV R3, UR6 ;  /* 0x0000000600037c02 */ /* 0x000fee0008000f00 */
.L_x_152:
[----:B-1----:R1:W2:Y:S02]  /*7240*/  SYNCS.PHASECHK.TRANS64.TRYWAIT P2, [R3+URZ+0xd8], R26 ;  /* 0x0000d81a030075a7 */ /* 0x0022a400080411ff */
[----:B--2---:R-:W-:Y:S05]  /*7250*/  @!P2 NANOSLEEP.SYNCS 0x989680 ;  /* 0x009896800000a95d */ /* 0x004fea0003900000 */
[----:B------:R-:W2:Y:S02]  /*7260*/  @!P2 SYNCS.PHASECHK.TRANS64 P2, [R3+URZ+0xd8], R26 ;  /* 0x0000d81a0300a5a7 */ /* 0x000ea400080410ff */
[----:B--2---:R-:W-:Y:S05]  /*7270*/  @!P2 BRA `(.L_x_152) ;  /* 0xfffffffc00f0a947 */ /* 0x004fea000383ffff */
[----:B------:R-:W-:Y:S05]  /*7280*/  BRA `(.L_x_153) ;  /* 0xffffffd4006c7947 */ /* 0x000fea000383ffff */
.L_x_87:
[----:B--2---:R2:W4:Y:S02]  /*7290*/  SYNCS.PHASECHK.TRANS64.TRYWAIT P0, [R0+URZ+0xf0], R3 ;  /* 0x0000f003000075a7 */ /* 0x00452400080011ff */
[----:B----4-:R-:W-:Y:S05]  /*72a0*/  @!P0 NANOSLEEP.SYNCS 0x989680 ;  /* 0x009896800000895d */ /* 0x010fea0003900000 */
[----:B------:R-:W4:Y:S02]  /*72b0*/  @!P0 SYNCS.PHASECHK.TRANS64 P0, [R0+URZ+0xf0], R3 ;  /* 0x0000f003000085a7 */ /* 0x000f2400080010ff */
[----:B----4-:R-:W-:Y:S05]  /*72c0*/  @!P0 BRA `(.L_x_87) ;  /* 0xfffffffc00f08947 */ /* 0x010fea000383ffff */
[----:B------:R-:W-:Y:S05]  /*72d0*/  BRA `(.L_x_154) ;  /* 0xffffffd800c87947 */ /* 0x000fea000383ffff */
.L_x_98:
[----:B-1----:R-:W-:Y:S04]  /*72e0*/  MOV R0, UR43 ;  /* 0x0000002b00007c02 */ /* 0x002fe80008000f00 */
[----:B------:R1:W2:Y:S03]  /*72f0*/  SYNCS.PHASECHK.TRANS64.TRYWAIT P1, [R0+URZ+0xd0], R3 ;  /* 0x0000d003000075a7 */ /* 0x0002a600080211ff */
[----:B--2---:R-:W-:Y:S05]  /*7300*/  @!P1 NANOSLEEP.SYNCS 0x989680 ;  /* 0x009896800000995d */ /* 0x004fea0003900000 */
[----:B------:R-:W2:Y:S02]  /*7310*/  @!P1 SYNCS.PHASECHK.TRANS64 P1, [R0+URZ+0xd0], R3 ;  /* 0x0000d003000095a7 */ /* 0x000ea400080210ff */
[----:B--2---:R-:W-:Y:S05]  /*7320*/  @!P1 BRA `(.L_x_98) ;  /* 0xfffffffc00ec9947 */ /* 0x004fea000383ffff */
[----:B------:R-:W-:Y:S05]  /*7330*/  BRA `(.L_x_97) ;  /* 0xffffffe400bc7947 */ /* 0x000fea000383ffff */
.L_x_100:
[----:B-1----:R1:W4:Y:S02]  /*7340*/  SYNCS.PHASECHK.TRANS64.TRYWAIT P1, [R92+URZ+0x110], R7 ;  /* 0x000110075c0075a7 */ /* 0x00232400080211ff */
[----:B----4-:R-:W-:Y:S05]  /*7350*/  @!P1 NANOSLEEP.SYNCS 0x989680 ;  /* 0x009896800000995d */ /* 0x010fea0003900000 */
[----:B------:R-:W4:Y:S02]  /*7360*/  @!P1 SYNCS.PHASECHK.TRANS64 P1, [R92+URZ+0x110], R7 ;  /* 0x000110075c0095a7 */ /* 0x000f2400080210ff */
[----:B----4-:R-:W-:Y:S05]  /*7370*/  @!P1 BRA `(.L_x_100) ;  /* 0xfffffffc00f09947 */ /* 0x010fea000383ffff */
[----:B------:R-:W-:Y:S05]  /*7380*/  BRA `(.L_x_99) ;  /* 0xffffffe400f87947 */ /* 0x000fea000383ffff */
        .weak           $__internal_0_$__cuda_sm10x_tcgen05_guardrail_trap_col_being_dealloced_not_returned_by_alloc
        .type           $__internal_0_$__cuda_sm10x_tcgen05_guardrail_trap_col_being_dealloced_not_returned_by_alloc,@function
        .size           $__internal_0_$__cuda_sm10x_tcgen05_guardrail_trap_col_being_dealloced_not_returned_by_alloc,($__internal_1_$__cuda_sm10x_tcgen05_guardrail_trap_phase_invalid_during_alloc - $__internal_0_$__cuda_sm10x_tcgen05_guardrail_trap_col_being_dealloced_not_returned_by_alloc)
$__internal_0_$__cuda_sm10x_tcgen05_guardrail_trap_col_being_dealloced_not_returned_by_alloc:
[----:B------:R-:W-:Y:S05]  /*7390*/  BPT.TRAP 0x1 ;  /* 0x000000040000795c */ /* 0x000fea0000300000 */
[----:B------:R-:W-:-:S04]  /*73a0*/  HFMA2 R3, -RZ, RZ, 0, 0 ;  /* 0x00000000ff037431 */ /* 0x000fc800000001ff */
[----:B------:R-:W-:Y:S05]  /*73b0*/  RET.REL.NODEC R2 `(_ZN7cutlass13device_kernelINS_4gemm6kernel13GemmUniversalIN4cute5tupleIJiiiiEEENS1_10collective13CollectiveMmaINS1_35MainloopSm100TmaUmmaWarpSpecializedILi13ELi2ELi4ENS5_IJNS4_1CILi1EEESB_SB_EEEEENS5_IJNSA_ILi64EEESE_NSA_ILi128EEEEEENS_12float_e4m3_tENS5_IJSB_llEEESH_NS5_IJlSB_lEEENS4_8TiledMMAINS4_8MMA_AtomIJNS4_10MMA_TraitsINS4_19SM100_MMA_F8F6F4_SSEJSH_SH_fSE_SE_NS4_17integral_constantINS4_4UMMA5MajorELSQ_1EEENSO_ISQ_LSQ_0EEENSO_INSP_7ScaleInELST_0EEESU_EEEEEENS4_6LayoutISC_NS5_IJNSA_ILi0EEESY_SY_EEEEENS5_IJNS4_10UnderscoreES11_S11_EEEEENS4_13SM90_TMA_LOADENS4_14ComposedLayoutINS4_7SwizzleILi2ELi4ELi3EEENS4_18smem_ptr_flag_bitsILi8EEENSX_INS5_IJSE_NSA_ILi8EEEEEENS5_IJSB_SE_EEEEEEEvNS4_8identityES14_NS15_INS16_ILi3ELi4ELi3EEES19_NSX_INS5_IJS1A_SF_EEENS5_IJSF_SB_EEEEEEEvS1F_EENS_8epilogue10collective18CollectiveEpilogueINS1M_23Sm100TmaWarpSpecializedILi1ELi1ELi32ELb0ELb0EEEJSG_NS5_IJNSX_ISE_SB_EES1R_EEESH_SJ_SH_SJ_NS1M_6fusion15FusionCallbacksIS1Q_NS1T_17LinearCombinationISH_fSH_fLNS_15FloatRoundStyleE2EEESG_S1S_JEEENS4_5SM1004TMEM4LOAD26SM100_TMEM_LOAD_16dp32b32xES14_NS15_IS17_S19_NSX_INS5_IJS1A_SE_EEENS5_IJSE_SB_EEEEEEENS4_39AutoVectorizingCopyWithAssumedAlignmentILi128EEENS4_14SM90_TMA_STOREES26_S28_S28_EEEvvEEEEvNT_6ParamsE) ;  /* 0xffffff8c02107950 */ /* 0x000fea0003c3ffff */
        .weak           $__internal_1_$__cuda_sm10x_tcgen05_guardrail_trap_phase_invalid_during_alloc
        .type           $__internal_1_$__cuda_sm10x_tcgen05_guardrail_trap_phase_invalid_during_alloc,@function
        .size           $__internal_1_$__cuda_sm10x_tcgen05_guardrail_trap_phase_invalid_during_alloc,($__internal_2_$__cuda_sm10x_tcgen05_guardrail_trap_unallocated_columns_being_dealloced - $__internal_1_$__cuda_sm10x_tcgen05_guardrail_trap_phase_invalid_during_alloc)
$__internal_1_$__cuda_sm10x_tcgen05_guardrail_trap_phase_invalid_during_alloc:
[----:B------:R-:W-:Y:S05]  /*73c0*/  BPT.TRAP 0x1 ;  /* 0x000000040000795c */ /* 0x000fea0000300000 */
[----:B------:R-:W-:-:S04]  /*73d0*/  MOV R3, 0x0 ;  /* 0x0000000000037802 */ /* 0x000fc80000000f00 */
[----:B------:R-:W-:Y:S05]  /*73e0*/  RET.REL.NODEC R2 `(_ZN7cutlass13device_kernelINS_4gemm6kernel13GemmUniversalIN4cute5tupleIJiiiiEEENS1_10collective13CollectiveMmaINS1_35MainloopSm100TmaUmmaWarpSpecializedILi13ELi2ELi4ENS5_IJNS4_1CILi1EEESB_SB_EEEEENS5_IJNSA_ILi64EEESE_NSA_ILi128EEEEEENS_12float_e4m3_tENS5_IJSB_llEEESH_NS5_IJlSB_lEEENS4_8TiledMMAINS4_8MMA_AtomIJNS4_10MMA_TraitsINS4_19SM100_MMA_F8F6F4_SSEJSH_SH_fSE_SE_NS4_17integral_constantINS4_4UMMA5MajorELSQ_1EEENSO_ISQ_LSQ_0EEENSO_INSP_7ScaleInELST_0EEESU_EEEEEENS4_6LayoutISC_NS5_IJNSA_ILi0EEESY_SY_EEEEENS5_IJNS4_10UnderscoreES11_S11_EEEEENS4_13SM90_TMA_LOADENS4_14ComposedLayoutINS4_7SwizzleILi2ELi4ELi3EEENS4_18smem_ptr_flag_bitsILi8EEENSX_INS5_IJSE_NSA_ILi8EEEEEENS5_IJSB_SE_EEEEEEEvNS4_8identityES14_NS15_INS16_ILi3ELi4ELi3EEES19_NSX_INS5_IJS1A_SF_EEENS5_IJSF_SB_EEEEEEEvS1F_EENS_8epilogue10collective18CollectiveEpilogueINS1M_23Sm100TmaWarpSpecializedILi1ELi1ELi32ELb0ELb0EEEJSG_NS5_IJNSX_ISE_SB_EES1R_EEESH_SJ_SH_SJ_NS1M_6fusion15FusionCallbacksIS1Q_NS1T_17LinearCombinationISH_fSH_fLNS_15FloatRoundStyleE2EEESG_S1S_JEEENS4_5SM1004TMEM4LOAD26SM100_TMEM_LOAD_16dp32b32xES14_NS15_IS17_S19_NSX_INS5_IJS1A_SE_EEENS5_IJSE_SB_EEEEEEENS4_39AutoVectorizingCopyWithAssumedAlignmentILi128EEENS4_14SM90_TMA_STOREES26_S28_S28_EEEvvEEEEvNT_6ParamsE) ;  /* 0xffffff8c02047950 */ /* 0x000fea0003c3ffff */
        .weak           $__internal_2_$__cuda_sm10x_tcgen05_guardrail_trap_unallocated_columns_being_dealloced
        .type           $__internal_2_$__cuda_sm10x_tcgen05_guardrail_trap_unallocated_columns_being_dealloced,@function
        .size           $__internal_2_$__cuda_sm10x_tcgen05_guardrail_trap_unallocated_columns_being_dealloced,(.L_x_156 - $__internal_2_$__cuda_sm10x_tcgen05_guardrail_trap_unallocated_columns_being_dealloced)
$__internal_2_$__cuda_sm10x_tcgen05_guardrail_trap_unallocated_columns_being_dealloced:
[----:B------:R-:W-:Y:S05]  /*73f0*/  BPT.TRAP 0x1 ;  /* 0x000000040000795c */ /* 0x000fea0000300000 */
[----:B------:R-:W-:-:S04]  /*7400*/  HFMA2 R3, -RZ, RZ, 0, 0 ;  /* 0x00000000ff037431 */ /* 0x000fc800000001ff */
[----:B------:R-:W-:Y:S05]  /*7410*/  RET.REL.NODEC R2 `(_ZN7cutlass13device_kernelINS_4gemm6kernel13GemmUniversalIN4cute5tupleIJiiiiEEENS1_10collective13CollectiveMmaINS1_35MainloopSm100TmaUmmaWarpSpecializedILi13ELi2ELi4ENS5_IJNS4_1CILi1EEESB_SB_EEEEENS5_IJNSA_ILi64EEESE_NSA_ILi128EEEEEENS_12float_e4m3_tENS5_IJSB_llEEESH_NS5_IJlSB_lEEENS4_8TiledMMAINS4_8MMA_AtomIJNS4_10MMA_TraitsINS4_19SM100_MMA_F8F6F4_SSEJSH_SH_fSE_SE_NS4_17integral_constantINS4_4UMMA5MajorELSQ_1EEENSO_ISQ_LSQ_0EEENSO_INSP_7ScaleInELST_0EEESU_EEEEEENS4_6LayoutISC_NS5_IJNSA_ILi0EEESY_SY_EEEEENS5_IJNS4_10UnderscoreES11_S11_EEEEENS4_13SM90_TMA_LOADENS4_14ComposedLayoutINS4_7SwizzleILi2ELi4ELi3EEENS4_18smem_ptr_flag_bitsILi8EEENSX_INS5_IJSE_NSA_ILi8EEEEEENS5_IJSB_SE_EEEEEEEvNS4_8identityES14_NS15_INS16_ILi3ELi4ELi3EEES19_NSX_INS5_IJS1A_SF_EEENS5_IJSF_SB_EEEEEEEvS1F_EENS_8epilogue10collective18CollectiveEpilogueINS1M_23Sm100TmaWarpSpecializedILi1ELi1ELi32ELb0ELb0EEEJSG_NS5_IJNSX_ISE_SB_EES1R_EEESH_SJ_SH_SJ_NS1M_6fusion15FusionCallbacksIS1Q_NS1T_17LinearCombinationISH_fSH_fLNS_15FloatRoundStyleE2EEESG_S1S_JEEENS4_5SM1004TMEM4LOAD26SM100_TMEM_LOAD_16dp32b32xES14_NS15_IS17_S19_NSX_INS5_IJS1A_SE_EEENS5_IJSE_SB_EEEEEEENS4_39AutoVectorizingCopyWithAssumedAlignmentILi128EEENS4_14SM90_TMA_STOREES26_S28_S28_EEEvvEEEEvNT_6ParamsE) ;  /* 0xffffff8802f87950 */ /* 0x000fea0003c3ffff */
.L_x_155:
[----:B------:R-:W-:-:S00]  /*7420*/  BRA `(.L_x_155) ;  /* 0xfffffffc00fc7947 */ /* 0x000fc0000383ffff */
[----:B------:R-:W-:-:S00]  /*7430*/  NOP ;  /* 0x0000000000007918 */ /* 0x000fc00000000000 */
        /* <DEDUP_REMOVED lines=12> */
.L_x_156:


//--------------------- .nv.global.init           --------------------------
	.section	.nv.global.init,"aw",@progbits
.nv.global.init:
	.type		$str$27,@object
	.size		$str$27,($str$28 - $str$27)
$str$27:
        /*0000*/ 	.byte	0x28, 0x61, 0x64, 0x64, 0x72, 0x65, 0x73, 0x73, 0x20, 0x26, 0x20, 0x6d, 0x61, 0x73, 0x6b, 0x29
        /*0010*/ 	.byte	0x20, 0x3d, 0x3d, 0x20, 0x30, 0x00
	.type		$str$28,@object
	.size		$str$28,($str$26 - $str$28)
$str$28:
        /*0016*/ 	.byte	0x2f, 0x74, 0x6d, 0x70, 0x2f, 0x63, 0x75, 0x74, 0x6c, 0x61, 0x73, 0x73, 0x5f, 0x73, 0x77, 0x65
        /*0026*/ 	.byte	0x65, 0x70, 0x5f, 0x73, 0x72, 0x63, 0x2f, 0x69, 0x6e, 0x63, 0x6c, 0x75, 0x64, 0x65, 0x2f, 0x63
        /*0036*/ 	.byte	0x75, 0x74, 0x65, 0x2f, 0x70, 0x6f, 0x69, 0x6e, 0x74, 0x65, 0x72, 0x5f, 0x66, 0x6c, 0x61, 0x67
        /*0046*/ 	.byte	0x67, 0x65, 0x64, 0x2e, 0x68, 0x70, 0x70, 0x00
	.type		$str$26,@object
	.size		$str$26,($str$25 - $str$26)
$str$26:
        /*004e*/ 	.byte	0x2f, 0x74, 0x6d, 0x70, 0x2f, 0x63, 0x75, 0x74, 0x6c, 0x61, 0x73, 0x73, 0x5f, 0x73, 0x77, 0x65
        /*005e*/ 	.byte	0x65, 0x70, 0x5f, 0x73, 0x72, 0x63, 0x2f, 0x69, 0x6e, 0x63, 0x6c, 0x75, 0x64, 0x65, 0x2f, 0x63
        /*006e*/ 	.byte	0x75, 0x74, 0x65, 0x2f, 0x61, 0x74, 0x6f, 0x6d, 0x2f, 0x63, 0x6f, 0x70, 0x79, 0x5f, 0x74, 0x72
        /*007e*/ 	.byte	0x61, 0x69, 0x74, 0x73, 0x5f, 0x73, 0x6d, 0x31, 0x30, 0x30, 0x2e, 0x68, 0x70, 0x70, 0x00
	.type		$str$25,@object
	.size		$str$25,(__unnamed_1 - $str$25)
$str$25:
        /*008d*/ 	.byte	0x28, 0x28, 0x75, 0x69, 0x6e, 0x74, 0x33, 0x32, 0x5f, 0x74, 0x28, 0x74, 0x68, 0x72, 0x65, 0x61
        /*009d*/ 	.byte	0x64, 0x49, 0x64, 0x78, 0x2e, 0x78, 0x29, 0x20, 0x2f, 0x20, 0x33, 0x32, 0x29, 0x20, 0x25, 0x20
        /*00ad*/ 	.byte	0x34, 0x29, 0x20, 0x3d, 0x3d, 0x20, 0x28, 0x28, 0x28, 0x74, 0x6d, 0x65, 0x6d, 0x5f, 0x61, 0x64
        /*00bd*/ 	.byte	0x64, 0x72, 0x20, 0x3e, 0x3e, 0x20, 0x31, 0x36, 0x29, 0x20, 0x2f, 0x20, 0x33, 0x32, 0x29, 0x20
        /*00cd*/ 	.byte	0x25, 0x20, 0x34, 0x29, 0x00
	.type		__unnamed_1,@object
	.size		__unnamed_1,(__unnamed_2 - __unnamed_1)
__unnamed_1:
        /*00d2*/ 	.byte	0x61, 0x75, 0x74, 0x6f, 0x20, 0x63, 0x75, 0x74, 0x65, 0x3a, 0x3a, 0x61, 0x73, 0x5f, 0x70, 0x6f
        /* <DEDUP_REMOVED lines=24> */
        /*0262*/ 	.byte	0x3c, 0x34, 0x30, 0x39, 0x36, 0x3e, 0x3e, 0x3e, 0x3e, 0x5d, 0x00
	.type		__unnamed_2,@object
	.size		__unnamed_2,(.L_2 - __unnamed_2)
__unnamed_2:
        /* <DEDUP_REMOVED lines=40> */
        /*04ed*/ 	.byte	0x74, 0x65, 0x3a, 0x3a, 0x43, 0x3c, 0x30, 0x3e, 0x3e, 0x3e, 0x3e, 0x5d, 0x00
.L_2:


//--------------------- .nv.shared._ZN7cutlass13device_kernelINS_4gemm6kernel13GemmUniversalIN4cute5tupleIJiiiiEEENS1_10collective13CollectiveMmaINS1_35MainloopSm100TmaUmmaWarpSpecializedILi13ELi2ELi4ENS5_IJNS4_1CILi1EEESB_SB_EEEEENS5_IJNSA_ILi64EEESE_NSA_ILi128EEEEEENS_12float_e4m3_tENS5_IJSB_llEEESH_NS5_IJlSB_lEEENS4_8TiledMMAINS4_8MMA_AtomIJNS4_10MMA_TraitsINS4_19SM100_MMA_F8F6F4_SSEJSH_SH_fSE_SE_NS4_17integral_constantINS4_4UMMA5MajorELSQ_1EEENSO_ISQ_LSQ_0EEENSO_INSP_7ScaleInELST_0EEESU_EEEEEENS4_6LayoutISC_NS5_IJNSA_ILi0EEESY_SY_EEEEENS5_IJNS4_10UnderscoreES11_S11_EEEEENS4_13SM90_TMA_LOADENS4_14ComposedLayoutINS4_7SwizzleILi2ELi4ELi3EEENS4_18smem_ptr_flag_bitsILi8EEENSX_INS5_IJSE_NSA_ILi8EEEEEENS5_IJSB_SE_EEEEEEEvNS4_8identityES14_NS15_INS16_ILi3ELi4ELi3EEES19_NSX_INS5_IJS1A_SF_EEENS5_IJSF_SB_EEEEEEEvS1F_EENS_8epilogue10collective18CollectiveEpilogueINS1M_23Sm100TmaWarpSpecializedILi1ELi1ELi32ELb0ELb0EEEJSG_NS5_IJNSX_ISE_SB_EES1R_EEESH_SJ_SH_SJ_NS1M_6fusion15FusionCallbacksIS1Q_NS1T_17LinearCombinationISH_fSH_fLNS_15FloatRoundStyleE2EEESG_S1S_JEEENS4_5SM1004TMEM4LOAD26SM100_TMEM_LOAD_16dp32b32xES14_NS15_IS17_S19_NSX_INS5_IJS1A_SE_EEENS5_IJSE_SB_EEEEEEENS4_39AutoVectorizingCopyWithAssumedAlignmentILi128EEENS4_14SM90_TMA_STOREES26_S28_S28_EEEvvEEEEvNT_6ParamsE --------------------------
	.section	.nv.shared._ZN7cutlass13device_kernelINS_4gemm6kernel13GemmUniversalIN4cute5tupleIJiiiiEEENS1_10collective13CollectiveMmaINS1_35MainloopSm100TmaUmmaWarpSpecializedILi13ELi2ELi4ENS5_IJNS4_1CILi1EEESB_SB_EEEEENS5_IJNSA_ILi64EEESE_NSA_ILi128EEEEEENS_12float_e4m3_tENS5_IJSB_llEEESH_NS5_IJlSB_lEEENS4_8TiledMMAINS4_8MMA_AtomIJNS4_10MMA_TraitsINS4_19SM100_MMA_F8F6F4_SSEJSH_SH_fSE_SE_NS4_17integral_constantINS4_4UMMA5MajorELSQ_1EEENSO_ISQ_LSQ_0EEENSO_INSP_7ScaleInELST_0EEESU_EEEEEENS4_6LayoutISC_NS5_IJNSA_ILi0EEESY_SY_EEEEENS5_IJNS4_10UnderscoreES11_S11_EEEEENS4_13SM90_TMA_LOADENS4_14ComposedLayoutINS4_7SwizzleILi2ELi4ELi3EEENS4_18smem_ptr_flag_bitsILi8EEENSX_INS5_IJSE_NSA_ILi8EEEEEENS5_IJSB_SE_EEEEEEEvNS4_8identityES14_NS15_INS16_ILi3ELi4ELi3EEES19_NSX_INS5_IJS1A_SF_EEENS5_IJSF_SB_EEEEEEEvS1F_EENS_8epilogue10collective18CollectiveEpilogueINS1M_23Sm100TmaWarpSpecializedILi1ELi1ELi32ELb0ELb0EEEJSG_NS5_IJNSX_ISE_SB_EES1R_EEESH_SJ_SH_SJ_NS1M_6fusion15FusionCallbacksIS1Q_NS1T_17LinearCombinationISH_fSH_fLNS_15FloatRoundStyleE2EEESG_S1S_JEEENS4_5SM1004TMEM4LOAD26SM100_TMEM_LOAD_16dp32b32xES14_NS15_IS17_S19_NSX_INS5_IJS1A_SE_EEENS5_IJSE_SB_EEEEEEENS4_39AutoVectorizingCopyWithAssumedAlignmentILi128EEENS4_14SM90_TMA_STOREES26_S28_S28_EEEvvEEEEvNT_6ParamsE,"aw",@nobits
	.sectionflags	@""
	.align	16
	.zero		1024


//--------------------- .nv.shared.reserved.0     --------------------------
	.section	.nv.shared.reserved.0,"aw",@nobits
	.weak		__nv_reservedSMEM_offset_0_alias
	.size		__nv_reservedSMEM_offset_0_alias, 0, 64
	.other		__nv_reservedSMEM_offset_0_alias,@"STO_CUDA_RESERVED_SHARED STV_DEFAULT"
__nv_reservedSMEM_offset_0_alias:
	.zero		0
.nv.shared.reserved.0:
	.zero		64
	.weak		__nv_reservedSMEM_tcgen05_partition
	.type		__nv_reservedSMEM_tcgen05_partition,@object
	.size		__nv_reservedSMEM_tcgen05_partition,(.L_0 - __nv_reservedSMEM_tcgen05_partition)
__nv_reservedSMEM_tcgen05_partition:
	.zero		32
.L_0:


//--------------------- .nv.global                --------------------------
	.section	.nv.global,"aw",@nobits
.nv.global:
	.type		_ZN40_INTERNAL_bf2cdb20_4_k_cu_02057a22_287814cute1_E,@object
	.size		_ZN40_INTERNAL_bf2cdb20_4_k_cu_02057a22_287814cute1_E,(_ZN40_INTERNAL_bf2cdb20_4_k_cu_02057a22_287814cuda3std3__45__cpo6cbeginE - _ZN40_INTERNAL_bf2cdb20_4_k_cu_02057a22_287814cute1_E)
_ZN40_INTERNAL_bf2cdb20_4_k_cu_02057a22_287814cute1_E:
	.zero		1
	.type		_ZN40_INTERNAL_bf2cdb20_4_k_cu_02057a22_287814cuda3std3__45__cpo6cbeginE,@object
	.size		_ZN40_INTERNAL_bf2cdb20_4_k_cu_02057a22_287814cuda3std3__45__cpo6cbeginE,(_ZN40_INTERNAL_bf2cdb20_4_k_cu_02057a22_287814cuda3std3__48in_placeE - _ZN40_INTERNAL_bf2cdb20_4_k_cu_02057a22_287814cuda3std3__45__cpo6cbeginE)
_ZN40_INTERNAL_bf2cdb20_4_k_cu_02057a22_287814cuda3std3__45__cpo6cbeginE:
	.zero		1
	.type		_ZN40_INTERNAL_bf2cdb20_4_k_cu_02057a22_287814cuda3std3__48in_placeE,@object
	.size		_ZN40_INTERNAL_bf2cdb20_4_k_cu_02057a22_287814cuda3std3__48in_placeE,(_ZN40_INTERNAL_bf2cdb20_4_k_cu_02057a22_287814cuda3std6ranges3__45__cpo9iter_moveE - _ZN40_INTERNAL_bf2cdb20_4_k_cu_02057a22_287814cuda3std3__48in_placeE)
_ZN40_INTERNAL_bf2cdb20_4_k_cu_02057a22_287814cuda3std3__48in_placeE:
	.zero		1
	.type		_ZN40_INTERNAL_bf2cdb20_4_k_cu_02057a22_287814cuda3std6ranges3__45__cpo9iter_moveE,@object
	.size		_ZN40_INTERNAL_bf2cdb20_4_k_cu_02057a22_287814cuda3std6ranges3__45__cpo9iter_moveE,(_ZN40_INTERNAL_bf2cdb20_4_k_cu_02057a22_287814cuda3std3__45__cpo5beginE - _ZN40_INTERNAL_bf2cdb20_4_k_cu_02057a22_287814cuda3std6ranges3__45__cpo9iter_moveE)
_ZN40_INTERNAL_bf2cdb20_4_k_cu_02057a22_287814cuda3std6ranges3__45__cpo9iter_moveE:
	.zero		1
	.type		_ZN40_INTERNAL_bf2cdb20_4_k_cu_02057a22_287814cuda3std3__45__cpo5beginE,@object
	.size		_ZN40_INTERNAL_bf2cdb20_4_k_cu_02057a22_287814cuda3std3__45__cpo5beginE,(_ZN40_INTERNAL_bf2cdb20_4_k_cu_02057a22_287814cuda3std3__442_GLOBAL__N__bf2cdb20_4_k_cu_02057a22_287816ignoreE - _ZN40_INTERNAL_bf2cdb20_4_k_cu_02057a22_287814cuda3std3__45__cpo5beginE)
_ZN40_INTERNAL_bf2cdb20_4_k_cu_02057a22_287814cuda3std3__45__cpo5beginE:
	.zero		1
	.type		_ZN40_INTERNAL_bf2cdb20_4_k_cu_02057a22_287814cuda3std3__442_GLOBAL__N__bf2cdb20_4_k_cu_02057a22_287816ignoreE,@object
	.size		_ZN40_INTERNAL_bf2cdb20_4_k_cu_02057a22_287814cuda3std3__442_GLOBAL__N__bf2cdb20_4_k_cu_02057a22_287816ignoreE,(_ZN40_INTERNAL_bf2cdb20_4_k_cu_02057a22_287814cute7productE - _ZN40_INTERNAL_bf2cdb20_4_k_cu_02057a22_287814cuda3std3__442_GLOBAL__N__bf2cdb20_4_k_cu_02057a22_287816ignoreE)
_ZN40_INTERNAL_bf2cdb20_4_k_cu_02057a22_287814cuda3std3__442_GLOBAL__N__bf2cdb20_4_k_cu_02057a22_287816ignoreE:
	.zero		1
	.type		_ZN40_INTERNAL_bf2cdb20_4_k_cu_02057a22_287814cute7productE,@object
	.size		_ZN40_INTERNAL_bf2cdb20_4_k_cu_02057a22_287814cute7productE,(_ZN40_INTERNAL_bf2cdb20_4_k_cu_02057a22_287814cuda3std3__45__cpo3endE - _ZN40_INTERNAL_bf2cdb20_4_k_cu_02057a22_287814cute7productE)
_ZN40_INTERNAL_bf2cdb20_4_k_cu_02057a22_287814cute7productE:
	.zero		1
	.type		_ZN40_INTERNAL_bf2cdb20_4_k_cu_02057a22_287814cuda3std3__45__cpo3endE,@object
	.size		_ZN40_INTERNAL_bf2cdb20_4_k_cu_02057a22_287814cuda3std3__45__cpo3endE,(_ZN40_INTERNAL_bf2cdb20_4_k_cu_02057a22_287814cuda3std3__419piecewise_constructE - _ZN40_INTERNAL_bf2cdb20_4_k_cu_02057a22_287814cuda3std3__45__cpo3endE)
_ZN40_INTERNAL_bf2cdb20_4_k_cu_02057a22_287814cuda3std3__45__cpo3endE:
	.zero		1
	.type		_ZN40_INTERNAL_bf2cdb20_4_k_cu_02057a22_287814cuda3std3__419piecewise_constructE,@object
	.size		_ZN40_INTERNAL_bf2cdb20_4_k_cu_02057a22_287814cuda3std3__419piecewise_constructE,(_ZN40_INTERNAL_bf2cdb20_4_k_cu_02057a22_287814cuda3std3__45__cpo4cendE - _ZN40_INTERNAL_bf2cdb20_4_k_cu_02057a22_287814cuda3std3__419piecewise_constructE)
_ZN40_INTERNAL_bf2cdb20_4_k_cu_02057a22_287814cuda3std3__419piecewise_constructE:
	.zero		1
	.type		_ZN40_INTERNAL_bf2cdb20_4_k_cu_02057a22_287814cuda3std3__45__cpo4cendE,@object
	.size		_ZN40_INTERNAL_bf2cdb20_4_k_cu_02057a22_287814cuda3std3__45__cpo4cendE,(_ZN40_INTERNAL_bf2cdb20_4_k_cu_02057a22_287814cuda3std6ranges3__45__cpo4swapE - _ZN40_INTERNAL_bf2cdb20_4_k_cu_02057a22_287814cuda3std3__45__cpo4cendE)
_ZN40_INTERNAL_bf2cdb20_4_k_cu_02057a22_287814cuda3std3__45__cpo4cendE:
	.zero		1
	.type		_ZN40_INTERNAL_bf2cdb20_4_k_cu_02057a22_287814cuda3std6ranges3__45__cpo4swapE,@object
	.size		_ZN40_INTERNAL_bf2cdb20_4_k_cu_02057a22_287814cuda3std6ranges3__45__cpo4swapE,(.L_10 - _ZN40_INTERNAL_bf2cdb20_4_k_cu_02057a22_287814cuda3std6ranges3__45__cpo4swapE)
_ZN40_INTERNAL_bf2cdb20_4_k_cu_02057a22_287814cuda3std6ranges3__45__cpo4swapE:
	.zero		1
.L_10:


//--------------------- .nv.constant0._ZN7cutlass13device_kernelINS_4gemm6kernel13GemmUniversalIN4cute5tupleIJiiiiEEENS1_10collective13CollectiveMmaINS1_35MainloopSm100TmaUmmaWarpSpecializedILi13ELi2ELi4ENS5_IJNS4_1CILi1EEESB_SB_EEEEENS5_IJNSA_ILi64EEESE_NSA_ILi128EEEEEENS_12float_e4m3_tENS5_IJSB_llEEESH_NS5_IJlSB_lEEENS4_8TiledMMAINS4_8MMA_AtomIJNS4_10MMA_TraitsINS4_19SM100_MMA_F8F6F4_SSEJSH_SH_fSE_SE_NS4_17integral_constantINS4_4UMMA5MajorELSQ_1EEENSO_ISQ_LSQ_0EEENSO_INSP_7ScaleInELST_0EEESU_EEEEEENS4_6LayoutISC_NS5_IJNSA_ILi0EEESY_SY_EEEEENS5_IJNS4_10UnderscoreES11_S11_EEEEENS4_13SM90_TMA_LOADENS4_14ComposedLayoutINS4_7SwizzleILi2ELi4ELi3EEENS4_18smem_ptr_flag_bitsILi8EEENSX_INS5_IJSE_NSA_ILi8EEEEEENS5_IJSB_SE_EEEEEEEvNS4_8identityES14_NS15_INS16_ILi3ELi4ELi3EEES19_NSX_INS5_IJS1A_SF_EEENS5_IJSF_SB_EEEEEEEvS1F_EENS_8epilogue10collective18CollectiveEpilogueINS1M_23Sm100TmaWarpSpecializedILi1ELi1ELi32ELb0ELb0EEEJSG_NS5_IJNSX_ISE_SB_EES1R_EEESH_SJ_SH_SJ_NS1M_6fusion15FusionCallbacksIS1Q_NS1T_17LinearCombinationISH_fSH_fLNS_15FloatRoundStyleE2EEESG_S1S_JEEENS4_5SM1004TMEM4LOAD26SM100_TMEM_LOAD_16dp32b32xES14_NS15_IS17_S19_NSX_INS5_IJS1A_SE_EEENS5_IJSE_SB_EEEEEEENS4_39AutoVectorizingCopyWithAssumedAlignmentILi128EEENS4_14SM90_TMA_STOREES26_S28_S28_EEEvvEEEEvNT_6ParamsE --------------------------
	.section	.nv.constant0._ZN7cutlass13device_kernelINS_4gemm6kernel13GemmUniversalIN4cute5tupleIJiiiiEEENS1_10collective13CollectiveMmaINS1_35MainloopSm100TmaUmmaWarpSpecializedILi13ELi2ELi4ENS5_IJNS4_1CILi1EEESB_SB_EEEEENS5_IJNSA_ILi64EEESE_NSA_ILi128EEEEEENS_12float_e4m3_tENS5_IJSB_llEEESH_NS5_IJlSB_lEEENS4_8TiledMMAINS4_8MMA_AtomIJNS4_10MMA_TraitsINS4_19SM100_MMA_F8F6F4_SSEJSH_SH_fSE_SE_NS4_17integral_constantINS4_4UMMA5MajorELSQ_1EEENSO_ISQ_LSQ_0EEENSO_INSP_7ScaleInELST_0EEESU_EEEEEENS4_6LayoutISC_NS5_IJNSA_ILi0EEESY_SY_EEEEENS5_IJNS4_10UnderscoreES11_S11_EEEEENS4_13SM90_TMA_LOADENS4_14ComposedLayoutINS4_7SwizzleILi2ELi4ELi3EEENS4_18smem_ptr_flag_bitsILi8EEENSX_INS5_IJSE_NSA_ILi8EEEEEENS5_IJSB_SE_EEEEEEEvNS4_8identityES14_NS15_INS16_ILi3ELi4ELi3EEES19_NSX_INS5_IJS1A_SF_EEENS5_IJSF_SB_EEEEEEEvS1F_EENS_8epilogue10collective18CollectiveEpilogueINS1M_23Sm100TmaWarpSpecializedILi1ELi1ELi32ELb0ELb0EEEJSG_NS5_IJNSX_ISE_SB_EES1R_EEESH_SJ_SH_SJ_NS1M_6fusion15FusionCallbacksIS1Q_NS1T_17LinearCombinationISH_fSH_fLNS_15FloatRoundStyleE2EEESG_S1S_JEEENS4_5SM1004TMEM4LOAD26SM100_TMEM_LOAD_16dp32b32xES14_NS15_IS17_S19_NSX_INS5_IJS1A_SE_EEENS5_IJSE_SB_EEEEEEENS4_39AutoVectorizingCopyWithAssumedAlignmentILi128EEENS4_14SM90_TMA_STOREES26_S28_S28_EEEvvEEEEvNT_6ParamsE,"a",@progbits
	.sectionflags	@""
	.align	4
.nv.constant0._ZN7cutlass13device_kernelINS_4gemm6kernel13GemmUniversalIN4cute5tupleIJiiiiEEENS1_10collective13CollectiveMmaINS1_35MainloopSm100TmaUmmaWarpSpecializedILi13ELi2ELi4ENS5_IJNS4_1CILi1EEESB_SB_EEEEENS5_IJNSA_ILi64EEESE_NSA_ILi128EEEEEENS_12float_e4m3_tENS5_IJSB_llEEESH_NS5_IJlSB_lEEENS4_8TiledMMAINS4_8MMA_AtomIJNS4_10MMA_TraitsINS4_19SM100_MMA_F8F6F4_SSEJSH_SH_fSE_SE_NS4_17integral_constantINS4_4UMMA5MajorELSQ_1EEENSO_ISQ_LSQ_0EEENSO_INSP_7ScaleInELST_0EEESU_EEEEEENS4_6LayoutISC_NS5_IJNSA_ILi0EEESY_SY_EEEEENS5_IJNS4_10UnderscoreES11_S11_EEEEENS4_13SM90_TMA_LOADENS4_14ComposedLayoutINS4_7SwizzleILi2ELi4ELi3EEENS4_18smem_ptr_flag_bitsILi8EEENSX_INS5_IJSE_NSA_ILi8EEEEEENS5_IJSB_SE_EEEEEEEvNS4_8identityES14_NS15_INS16_ILi3ELi4ELi3EEES19_NSX_INS5_IJS1A_SF_EEENS5_IJSF_SB_EEEEEEEvS1F_EENS_8epilogue10collective18CollectiveEpilogueINS1M_23Sm100TmaWarpSpecializedILi1ELi1ELi32ELb0ELb0EEEJSG_NS5_IJNSX_ISE_SB_EES1R_EEESH_SJ_SH_SJ_NS1M_6fusion15FusionCallbacksIS1Q_NS1T_17LinearCombinationISH_fSH_fLNS_15FloatRoundStyleE2EEESG_S1S_JEEENS4_5SM1004TMEM4LOAD26SM100_TMEM_LOAD_16dp32b32xES14_NS15_IS17_S19_NSX_INS5_IJS1A_SE_EEENS5_IJSE_SB_EEEEEEENS4_39AutoVectorizingCopyWithAssumedAlignmentILi128EEENS4_14SM90_TMA_STOREES26_S28_S28_EEEvvEEEEvNT_6ParamsE:
	.zero		2944


//--------------------- SYMBOLS --------------------------

	.type		.nv.reservedSmem.offset0,@object
	.size		.nv.reservedSmem.offset0,0x4
	.type		.nv.reservedSmem.cap,@object
	.size		.nv.reservedSmem.cap,0x4
	.type		__assertfail,@function
